	.target	sm_90a

	.elftype	@"ET_EXEC"


//--------------------- .note.nv.tkinfo           --------------------------
	.section	.note.nv.tkinfo,"",@"SHT_NOTE"
	.sectionflags	@"SHF_NOTE_NV_TKINFO"
	.tkinfo
        /*0018*/ 	.word	0x00000002
        /*0030*/ 	.string	""
        /*0030*/ 	.string	"ptxas"
        /*0030*/ 	.string	"Cuda compilation tools, release 13.0, V13.0.88"
        /*0030*/ 	.string	"Build cuda_13.0.r13.0/compiler.36424714_0"
        /*0030*/ 	.string	"-arch sm_90a -m 64 "



//--------------------- .note.nv.cuinfo           --------------------------
	.section	.note.nv.cuinfo,"",@"SHT_NOTE"
	.sectionflags	@"SHF_NOTE_NV_CUINFO"
        /*0018*/ 	.short	0x0002
        /*001a*/ 	.short	0x005a
        /*001c*/ 	.short	0x0082
	.zero		2


//--------------------- .nv.info                  --------------------------
	.section	.nv.info,"",@"SHT_CUDA_INFO"
	.align	4


	//----- nvinfo : EIATTR_REGCOUNT
	.align		4
        /*0000*/ 	.byte	0x04, 0x2f
        /*0002*/ 	.short	(.L_15 - .L_14)
	.align		4
.L_14:
        /*0004*/ 	.word	index@(_ZN7cutlass13device_kernelINS_4gemm6kernel13GemmUniversalIN4cute5tupleIJiiiiEEENS1_10collective13CollectiveMmaINS1_34MainloopSm90TmaGmmaWarpSpecializedILi3ENS5_IJNS4_1CILi4EEENSA_ILi2EEENSA_ILi1EEEEEENS1_35KernelTmaWarpSpecializedCooperativeEEENS5_IJNSA_ILi128EEESH_SH_EEENS_10bfloat16_tENS5_IJlSD_lEEESJ_SK_NS4_8TiledMMAINS4_8MMA_AtomIJNS4_4SM904GMMA28MMA_64x128x16_F32BF16BF16_SSILNSO_5MajorE0ELSQ_0ELNSO_7ScaleInE1ELSR_1EEEEEENS4_6LayoutINS5_IJSC_SD_SD_EEENS5_IJSD_NSA_ILi0EEESW_EEEEENS5_IJNS4_10UnderscoreESZ_SZ_EEEEENS4_23SM90_TMA_LOAD_MULTICASTENS4_14ComposedLayoutINS4_7SwizzleILi3ELi4ELi3EEENS4_18smem_ptr_flag_bitsILi16EEENSU_INS5_IJNSA_ILi8EEENSA_ILi64EEEEEENS5_IJS19_SD_EEEEEEEvNS4_8identityES12_S1D_vS1E_EENS_8epilogue10collective6detail29Sm90TmaWarpSpecializedAdapterINS1H_15DefaultEpilogueISJ_SK_SK_NS1G_6thread17LinearCombinationISJ_Li1EffLNS1L_9ScaleType4KindE0ELNS_15FloatRoundStyleE2ESJ_EENS1_15EpilogueDefaultEEEEEvvEEEEvNT_6ParamsE)
        /*0008*/ 	.word	0x000000a8


	//----- nvinfo : EIATTR_FRAME_SIZE
	.align		4
.L_15:
        /*000c*/ 	.byte	0x04, 0x11
        /*000e*/ 	.short	(.L_17 - .L_16)
	.align		4
.L_16:
        /*0010*/ 	.word	index@(_ZN7cutlass13device_kernelINS_4gemm6kernel13GemmUniversalIN4cute5tupleIJiiiiEEENS1_10collective13CollectiveMmaINS1_34MainloopSm90TmaGmmaWarpSpecializedILi3ENS5_IJNS4_1CILi4EEENSA_ILi2EEENSA_ILi1EEEEEENS1_35KernelTmaWarpSpecializedCooperativeEEENS5_IJNSA_ILi128EEESH_SH_EEENS_10bfloat16_tENS5_IJlSD_lEEESJ_SK_NS4_8TiledMMAINS4_8MMA_AtomIJNS4_4SM904GMMA28MMA_64x128x16_F32BF16BF16_SSILNSO_5MajorE0ELSQ_0ELNSO_7ScaleInE1ELSR_1EEEEEENS4_6LayoutINS5_IJSC_SD_SD_EEENS5_IJSD_NSA_ILi0EEESW_EEEEENS5_IJNS4_10UnderscoreESZ_SZ_EEEEENS4_23SM90_TMA_LOAD_MULTICASTENS4_14ComposedLayoutINS4_7SwizzleILi3ELi4ELi3EEENS4_18smem_ptr_flag_bitsILi16EEENSU_INS5_IJNSA_ILi8EEENSA_ILi64EEEEEENS5_IJS19_SD_EEEEEEEvNS4_8identityES12_S1D_vS1E_EENS_8epilogue10collective6detail29Sm90TmaWarpSpecializedAdapterINS1H_15DefaultEpilogueISJ_SK_SK_NS1G_6thread17LinearCombinationISJ_Li1EffLNS1L_9ScaleType4KindE0ELNS_15FloatRoundStyleE2ESJ_EENS1_15EpilogueDefaultEEEEEvvEEEEvNT_6ParamsE)
        /*0014*/ 	.word	0x00000000


	//----- nvinfo : EIATTR_MIN_STACK_SIZE
	.align		4
.L_17:
        /*0018*/ 	.byte	0x04, 0x12
        /*001a*/ 	.short	(.L_19 - .L_18)
	.align		4
.L_18:
        /*001c*/ 	.word	index@(_ZN7cutlass13device_kernelINS_4gemm6kernel13GemmUniversalIN4cute5tupleIJiiiiEEENS1_10collective13CollectiveMmaINS1_34MainloopSm90TmaGmmaWarpSpecializedILi3ENS5_IJNS4_1CILi4EEENSA_ILi2EEENSA_ILi1EEEEEENS1_35KernelTmaWarpSpecializedCooperativeEEENS5_IJNSA_ILi128EEESH_SH_EEENS_10bfloat16_tENS5_IJlSD_lEEESJ_SK_NS4_8TiledMMAINS4_8MMA_AtomIJNS4_4SM904GMMA28MMA_64x128x16_F32BF16BF16_SSILNSO_5MajorE0ELSQ_0ELNSO_7ScaleInE1ELSR_1EEEEEENS4_6LayoutINS5_IJSC_SD_SD_EEENS5_IJSD_NSA_ILi0EEESW_EEEEENS5_IJNS4_10UnderscoreESZ_SZ_EEEEENS4_23SM90_TMA_LOAD_MULTICASTENS4_14ComposedLayoutINS4_7SwizzleILi3ELi4ELi3EEENS4_18smem_ptr_flag_bitsILi16EEENSU_INS5_IJNSA_ILi8EEENSA_ILi64EEEEEENS5_IJS19_SD_EEEEEEEvNS4_8identityES12_S1D_vS1E_EENS_8epilogue10collective6detail29Sm90TmaWarpSpecializedAdapterINS1H_15DefaultEpilogueISJ_SK_SK_NS1G_6thread17LinearCombinationISJ_Li1EffLNS1L_9ScaleType4KindE0ELNS_15FloatRoundStyleE2ESJ_EENS1_15EpilogueDefaultEEEEEvvEEEEvNT_6ParamsE)
        /*0020*/ 	.word	0x00000000
.L_19:


//--------------------- .nv.compat                --------------------------
	.section	.nv.compat,"",@"SHT_CUDA_COMPAT_INFO"
	.align	4
        /*0000*/ 	.byte	0x02, 0x09, 0x01, 0x00, 0x02, 0x02, 0x04, 0x00, 0x02, 0x05, 0x05, 0x00, 0x03, 0x07, 0x01, 0x01
        /*0010*/ 	.byte	0x02, 0x03, 0x01, 0x00, 0x02, 0x06, 0x01, 0x00, 0x04, 0x0b, 0x08, 0x00, 0x00, 0x00, 0x00, 0x00
        /*0020*/ 	.byte	0x00, 0x00, 0x00, 0x00


//--------------------- .nv.info._ZN7cutlass13device_kernelINS_4gemm6kernel13GemmUniversalIN4cute5tupleIJiiiiEEENS1_10collective13CollectiveMmaINS1_34MainloopSm90TmaGmmaWarpSpecializedILi3ENS5_IJNS4_1CILi4EEENSA_ILi2EEENSA_ILi1EEEEEENS1_35KernelTmaWarpSpecializedCooperativeEEENS5_IJNSA_ILi128EEESH_SH_EEENS_10bfloat16_tENS5_IJlSD_lEEESJ_SK_NS4_8TiledMMAINS4_8MMA_AtomIJNS4_4SM904GMMA28MMA_64x128x16_F32BF16BF16_SSILNSO_5MajorE0ELSQ_0ELNSO_7ScaleInE1ELSR_1EEEEEENS4_6LayoutINS5_IJSC_SD_SD_EEENS5_IJSD_NSA_ILi0EEESW_EEEEENS5_IJNS4_10UnderscoreESZ_SZ_EEEEENS4_23SM90_TMA_LOAD_MULTICASTENS4_14ComposedLayoutINS4_7SwizzleILi3ELi4ELi3EEENS4_18smem_ptr_flag_bitsILi16EEENSU_INS5_IJNSA_ILi8EEENSA_ILi64EEEEEENS5_IJS19_SD_EEEEEEEvNS4_8identityES12_S1D_vS1E_EENS_8epilogue10collective6detail29Sm90TmaWarpSpecializedAdapterINS1H_15DefaultEpilogueISJ_SK_SK_NS1G_6thread17LinearCombinationISJ_Li1EffLNS1L_9ScaleType4KindE0ELNS_15FloatRoundStyleE2ESJ_EENS1_15EpilogueDefaultEEEEEvvEEEEvNT_6ParamsE --------------------------
	.section	.nv.info._ZN7cutlass13device_kernelINS_4gemm6kernel13GemmUniversalIN4cute5tupleIJiiiiEEENS1_10collective13CollectiveMmaINS1_34MainloopSm90TmaGmmaWarpSpecializedILi3ENS5_IJNS4_1CILi4EEENSA_ILi2EEENSA_ILi1EEEEEENS1_35KernelTmaWarpSpecializedCooperativeEEENS5_IJNSA_ILi128EEESH_SH_EEENS_10bfloat16_tENS5_IJlSD_lEEESJ_SK_NS4_8TiledMMAINS4_8MMA_AtomIJNS4_4SM904GMMA28MMA_64x128x16_F32BF16BF16_SSILNSO_5MajorE0ELSQ_0ELNSO_7ScaleInE1ELSR_1EEEEEENS4_6LayoutINS5_IJSC_SD_SD_EEENS5_IJSD_NSA_ILi0EEESW_EEEEENS5_IJNS4_10UnderscoreESZ_SZ_EEEEENS4_23SM90_TMA_LOAD_MULTICASTENS4_14ComposedLayoutINS4_7SwizzleILi3ELi4ELi3EEENS4_18smem_ptr_flag_bitsILi16EEENSU_INS5_IJNSA_ILi8EEENSA_ILi64EEEEEENS5_IJS19_SD_EEEEEEEvNS4_8identityES12_S1D_vS1E_EENS_8epilogue10collective6detail29Sm90TmaWarpSpecializedAdapterINS1H_15DefaultEpilogueISJ_SK_SK_NS1G_6thread17LinearCombinationISJ_Li1EffLNS1L_9ScaleType4KindE0ELNS_15FloatRoundStyleE2ESJ_EENS1_15EpilogueDefaultEEEEEvvEEEEvNT_6ParamsE,"",@"SHT_CUDA_INFO"
	.sectionflags	@""
	.align	4


	//----- nvinfo : EIATTR_CUDA_API_VERSION
	.align		4
        /*0000*/ 	.byte	0x04, 0x37
        /*0002*/ 	.short	(.L_21 - .L_20)
.L_20:
        /*0004*/ 	.word	0x00000082


	//----- nvinfo : EIATTR_KPARAM_INFO
	.align		4
.L_21:
        /*0008*/ 	.byte	0x04, 0x17
        /*000a*/ 	.short	(.L_23 - .L_22)
.L_22:
        /*000c*/ 	.word	0x00000000
        /*0010*/ 	.short	0x0000
        /*0012*/ 	.short	0x0070
        /*0014*/ 	.byte	0x00, 0xf0, 0x01, 0x10


	//----- nvinfo : EIATTR_SPARSE_MMA_MASK
	.align		4
.L_23:
        /*0018*/ 	.byte	0x03, 0x50
        /*001a*/ 	.short	0x0000


	//----- nvinfo : EIATTR_MAXREG_COUNT
	.align		4
        /*001c*/ 	.byte	0x03, 0x1b
        /*001e*/ 	.short	0x00a8


	//----- nvinfo : EIATTR_NUM_BARRIERS
	.align		4
        /*0020*/ 	.byte	0x02, 0x4c
        /*0022*/ 	.byte	0x01
	.zero		1


	//----- nvinfo : EIATTR_EXTERNS
	.align		4
        /*0024*/ 	.byte	0x04, 0x0f
        /*0026*/ 	.short	(.L_25 - .L_24)


	//   ....[0]....
	.align		4
.L_24:
        /*0028*/ 	.word	index@(__assertfail)


	//----- nvinfo : EIATTR_MERCURY_ISA_VERSION
	.align		4
.L_25:
        /*002c*/ 	.byte	0x03, 0x5f
        /*002e*/ 	.short	0x0101


	//----- nvinfo : EIATTR_INT_WARP_WIDE_INSTR_OFFSETS
	.align		4
        /*0030*/ 	.byte	0x04, 0x31
        /*0032*/ 	.short	(.L_27 - .L_26)


	//   ....[0]....
.L_26:
        /*0034*/ 	.word	0x000004c0


	//   ....[1]....
        /*0038*/ 	.word	0x000004e0


	//   ....[2]....
        /*003c*/ 	.word	0x00000690


	//   ....[3]....
        /*0040*/ 	.word	0x00002280


	//----- nvinfo : EIATTR_COOP_GROUP_MASK_REGIDS
	.align		4
.L_27:
        /*0044*/ 	.byte	0x04, 0x29
        /*0046*/ 	.short	(.L_29 - .L_28)


	//   ....[0]....
.L_28:
        /*0048*/ 	.word	0xffffffff


	//   ....[1]....
        /*004c*/ 	.word	0xffffffff


	//   ....[2]....
        /*0050*/ 	.word	0xffffffff


	//   ....[3]....
        /*0054*/ 	.word	0xffffffff


	//   ....[4]....
        /*0058*/ 	.word	0xffffffff


	//   ....[5]....
        /*005c*/ 	.word	0xffffffff


	//----- nvinfo : EIATTR_COOP_GROUP_INSTR_OFFSETS
	.align		4
.L_29:
        /*0060*/ 	.byte	0x04, 0x28
        /*0062*/ 	.short	(.L_31 - .L_30)


	//   ....[0]....
.L_30:
        /*0064*/ 	.word	0x00000060


	//   ....[1]....
        /*0068*/ 	.word	0x00000070


	//   ....[2]....
        /*006c*/ 	.word	0x00000130


	//   ....[3]....
        /*0070*/ 	.word	0x000002e0


	//   ....[4]....
        /*0074*/ 	.word	0x00000800


	//   ....[5]....
        /*0078*/ 	.word	0x00001480


	//----- nvinfo : EIATTR_REG_RECONFIG
	.align		4
.L_31:
        /*007c*/ 	.byte	0x01, 0x54
	.zero		2


	//----- nvinfo : EIATTR_SYSCALL_OFFSETS
	.align		4
        /*0080*/ 	.byte	0x04, 0x46
        /*0082*/ 	.short	(.L_33 - .L_32)


	//   ....[0]....
.L_32:
        /*0084*/ 	.word	0x00001670


	//----- nvinfo : EIATTR_MBARRIER_INSTR_OFFSETS
	.align		4
.L_33:
        /*0088*/ 	.byte	0x04, 0x39
        /*008a*/ 	.short	(.L_35 - .L_34)


	//   ....[0]....
.L_34:
        /*008c*/ 	.word	0x00000250
        /*0090*/ 	.word	0x000000ff
        /*0094*/ 	.word	0x00000000
        /*0098*/ 	.short	0x0100
        /*009a*/ 	.byte	0x08
	.zero		1


	//   ....[1]....
        /*009c*/ 	.word	0x00000260
        /*00a0*/ 	.word	0x000000ff
        /*00a4*/ 	.word	0x00000018
        /*00a8*/ 	.short	0x0100
        /*00aa*/ 	.byte	0x08
	.zero		1


	//   ....[2]....
        /*00ac*/ 	.word	0x00000270
        /*00b0*/ 	.word	0x000000ff
        /*00b4*/ 	.word	0x00000008
        /*00b8*/ 	.short	0x0100
        /*00ba*/ 	.byte	0x08
	.zero		1


	//   ....[3]....
        /*00bc*/ 	.word	0x00000280
        /*00c0*/ 	.word	0x000000ff
        /*00c4*/ 	.word	0x00000020
        /*00c8*/ 	.short	0x0100
        /*00ca*/ 	.byte	0x08
	.zero		1


	//   ....[4]....
        /*00cc*/ 	.word	0x00000290
        /*00d0*/ 	.word	0x000000ff
        /*00d4*/ 	.word	0x00000010
        /*00d8*/ 	.short	0x0100
        /*00da*/ 	.byte	0x08
	.zero		1


	//   ....[5]....
        /*00dc*/ 	.word	0x000002a0
        /*00e0*/ 	.word	0x000000ff
        /*00e4*/ 	.word	0x00000028
        /*00e8*/ 	.short	0x0100
        /*00ea*/ 	.byte	0x08
	.zero		1


	//   ....[6]....
        /*00ec*/ 	.word	0x00000710
        /*00f0*/ 	.word	0x000000ff
        /*00f4*/ 	.word	0x00000040
        /*00f8*/ 	.short	0x0100
        /*00fa*/ 	.byte	0x06
	.zero		1


	//   ....[7]....
        /*00fc*/ 	.word	0x000007b0
        /*0100*/ 	.word	0x000000ff
        /*0104*/ 	.word	0x00000048
        /*0108*/ 	.short	0x0100
        /*010a*/ 	.byte	0x06
	.zero		1


	//   ....[8]....
        /*010c*/ 	.word	0x00001730
        /*0110*/ 	.word	0x00000003
        /*0114*/ 	.word	0x00000000
        /*0118*/ 	.short	0x010a
        /*011a*/ 	.byte	0x3f
	.zero		1


	//   ....[9]....
        /*011c*/ 	.word	0x00001790
        /*0120*/ 	.word	0x00000003
        /*0124*/ 	.word	0x00000000
        /*0128*/ 	.short	0x010a
        /*012a*/ 	.byte	0x3f
	.zero		1


	//   ....[10]....
        /*012c*/ 	.word	0x00001cd0
        /*0130*/ 	.word	0x00000005
        /*0134*/ 	.word	0x00000000
        /*0138*/ 	.short	0x010a
        /*013a*/ 	.byte	0x3f
	.zero		1


	//   ....[11]....
        /*013c*/ 	.word	0x00001d10
        /*0140*/ 	.word	0x00000005
        /*0144*/ 	.word	0x00000000
        /*0148*/ 	.short	0x010a
        /*014a*/ 	.byte	0x3f
	.zero		1


	//   ....[12]....
        /*014c*/ 	.word	0x00002130
        /*0150*/ 	.word	0x00000004
        /*0154*/ 	.word	0x00000000
        /*0158*/ 	.short	0x0101
        /*015a*/ 	.byte	0x3f
	.zero		1


	//   ....[13]....
        /*015c*/ 	.word	0x00002320
        /*0160*/ 	.word	0x00000000
        /*0164*/ 	.word	0x00000000
        /*0168*/ 	.short	0x0101
        /*016a*/ 	.byte	0x3f
	.zero		1


	//   ....[14]....
        /*016c*/ 	.word	0x00007560
        /*0170*/ 	.word	0x00000015
        /*0174*/ 	.word	0x00000018
        /*0178*/ 	.short	0x010a
        /*017a*/ 	.byte	0x3f
	.zero		1


	//   ....[15]....
        /*017c*/ 	.word	0x000079e0
        /*0180*/ 	.word	0x00000006
        /*0184*/ 	.word	0x00000048
        /*0188*/ 	.short	0x0101
        /*018a*/ 	.byte	0x3f
	.zero		1


	//   ....[16]....
        /*018c*/ 	.word	0x00008110
        /*0190*/ 	.word	0x00000007
        /*0194*/ 	.word	0x00000000
        /*0198*/ 	.short	0x010a
        /*019a*/ 	.byte	0x3f
	.zero		1


	//   ....[17]....
        /*019c*/ 	.word	0x00008190
        /*01a0*/ 	.word	0x00000006
        /*01a4*/ 	.word	0x00000000
        /*01a8*/ 	.short	0x010a
        /*01aa*/ 	.byte	0x3f
	.zero		1


	//   ....[18]....
        /*01ac*/ 	.word	0x00008220
        /*01b0*/ 	.word	0x00000003
        /*01b4*/ 	.word	0x00000000
        /*01b8*/ 	.short	0x010a
        /*01ba*/ 	.byte	0x3f
	.zero		1


	//   ....[19]....
        /*01bc*/ 	.word	0x00008280
        /*01c0*/ 	.word	0x00000003
        /*01c4*/ 	.word	0x00000000
        /*01c8*/ 	.short	0x010a
        /*01ca*/ 	.byte	0x3f
	.zero		1


	//   ....[20]....
        /*01cc*/ 	.word	0x000082d0
        /*01d0*/ 	.word	0x00000005
        /*01d4*/ 	.word	0x00000000
        /*01d8*/ 	.short	0x010a
        /*01da*/ 	.byte	0x3f
	.zero		1


	//   ....[21]....
        /*01dc*/ 	.word	0x000083a0
        /*01e0*/ 	.word	0x00000015
        /*01e4*/ 	.word	0x00000018
        /*01e8*/ 	.short	0x010a
        /*01ea*/ 	.byte	0x3f
	.zero		1


	//   ....[22]....
        /*01ec*/ 	.word	0x00008470
        /*01f0*/ 	.word	0x00000007
        /*01f4*/ 	.word	0x00000000
        /*01f8*/ 	.short	0x010a
        /*01fa*/ 	.byte	0x3f
	.zero		1


	//   ....[23]....
        /*01fc*/ 	.word	0x000084c0
        /*0200*/ 	.word	0x00000006
        /*0204*/ 	.word	0x00000000
        /*0208*/ 	.short	0x010a
        /*020a*/ 	.byte	0x3f
	.zero		1


	//----- nvinfo : EIATTR_NUM_MBARRIERS
	.align		4
.L_35:
        /*020c*/ 	.byte	0x03, 0x38
        /*020e*/ 	.short	0x0008


	//----- nvinfo : EIATTR_EXIT_INSTR_OFFSETS
	.align		4
        /*0210*/ 	.byte	0x04, 0x1c
        /*0212*/ 	.short	(.L_37 - .L_36)


	//   ....[0]....
.L_36:
        /*0214*/ 	.word	0x000009d0


	//   ....[1]....
        /*0218*/ 	.word	0x000011e0


	//   ....[2]....
        /*021c*/ 	.word	0x00006bd0


	//   ....[3]....
        /*0220*/ 	.word	0x00007130


	//   ....[4]....
        /*0224*/ 	.word	0x00008270


	//----- nvinfo : EIATTR_MAX_THREADS
	.align		4
.L_37:
        /*0228*/ 	.byte	0x04, 0x05
        /*022a*/ 	.short	(.L_39 - .L_38)
.L_38:
        /*022c*/ 	.word	0x00000180
        /*0230*/ 	.word	0x00000001
        /*0234*/ 	.word	0x00000001


	//----- nvinfo : EIATTR_CRS_STACK_SIZE
	.align		4
.L_39:
        /*0238*/ 	.byte	0x04, 0x1e
        /*023a*/ 	.short	(.L_41 - .L_40)
.L_40:
        /*023c*/ 	.word	0x00000000


	//----- nvinfo : EIATTR_CBANK_PARAM_SIZE
	.align		4
.L_41:
        /*0240*/ 	.byte	0x03, 0x19
        /*0242*/ 	.short	0x0470


	//----- nvinfo : EIATTR_PARAM_CBANK
	.align		4
        /*0244*/ 	.byte	0x04, 0x0a
        /*0246*/ 	.short	(.L_43 - .L_42)
	.align		4
.L_42:
        /*0248*/ 	.word	index@(.nv.constant0._ZN7cutlass13device_kernelINS_4gemm6kernel13GemmUniversalIN4cute5tupleIJiiiiEEENS1_10collective13CollectiveMmaINS1_34MainloopSm90TmaGmmaWarpSpecializedILi3ENS5_IJNS4_1CILi4EEENSA_ILi2EEENSA_ILi1EEEEEENS1_35KernelTmaWarpSpecializedCooperativeEEENS5_IJNSA_ILi128EEESH_SH_EEENS_10bfloat16_tENS5_IJlSD_lEEESJ_SK_NS4_8TiledMMAINS4_8MMA_AtomIJNS4_4SM904GMMA28MMA_64x128x16_F32BF16BF16_SSILNSO_5MajorE0ELSQ_0ELNSO_7ScaleInE1ELSR_1EEEEEENS4_6LayoutINS5_IJSC_SD_SD_EEENS5_IJSD_NSA_ILi0EEESW_EEEEENS5_IJNS4_10UnderscoreESZ_SZ_EEEEENS4_23SM90_TMA_LOAD_MULTICASTENS4_14ComposedLayoutINS4_7SwizzleILi3ELi4ELi3EEENS4_18smem_ptr_flag_bitsILi16EEENSU_INS5_IJNSA_ILi8EEENSA_ILi64EEEEEENS5_IJS19_SD_EEEEEEEvNS4_8identityES12_S1D_vS1E_EENS_8epilogue10collective6detail29Sm90TmaWarpSpecializedAdapterINS1H_15DefaultEpilogueISJ_SK_SK_NS1G_6thread17LinearCombinationISJ_Li1EffLNS1L_9ScaleType4KindE0ELNS_15FloatRoundStyleE2ESJ_EENS1_15EpilogueDefaultEEEEEvvEEEEvNT_6ParamsE)
        /*024c*/ 	.short	0x0210
        /*024e*/ 	.short	0x0470


	//----- nvinfo : EIATTR_SW_WAR
	.align		4
.L_43:
        /*0250*/ 	.byte	0x04, 0x36
        /*0252*/ 	.short	(.L_45 - .L_44)
.L_44:
        /*0254*/ 	.word	0x00000008
.L_45:


//--------------------- .nv.callgraph             --------------------------
	.section	.nv.callgraph,"",@"SHT_CUDA_CALLGRAPH"
	.align	4
	.sectionentsize	8
	.align		4
        /*0000*/ 	.word	0x00000000
	.align		4
        /*0004*/ 	.word	0xffffffff
	.align		4
        /*0008*/ 	.word	index@(_ZN7cutlass13device_kernelINS_4gemm6kernel13GemmUniversalIN4cute5tupleIJiiiiEEENS1_10collective13CollectiveMmaINS1_34MainloopSm90TmaGmmaWarpSpecializedILi3ENS5_IJNS4_1CILi4EEENSA_ILi2EEENSA_ILi1EEEEEENS1_35KernelTmaWarpSpecializedCooperativeEEENS5_IJNSA_ILi128EEESH_SH_EEENS_10bfloat16_tENS5_IJlSD_lEEESJ_SK_NS4_8TiledMMAINS4_8MMA_AtomIJNS4_4SM904GMMA28MMA_64x128x16_F32BF16BF16_SSILNSO_5MajorE0ELSQ_0ELNSO_7ScaleInE1ELSR_1EEEEEENS4_6LayoutINS5_IJSC_SD_SD_EEENS5_IJSD_NSA_ILi0EEESW_EEEEENS5_IJNS4_10UnderscoreESZ_SZ_EEEEENS4_23SM90_TMA_LOAD_MULTICASTENS4_14ComposedLayoutINS4_7SwizzleILi3ELi4ELi3EEENS4_18smem_ptr_flag_bitsILi16EEENSU_INS5_IJNSA_ILi8EEENSA_ILi64EEEEEENS5_IJS19_SD_EEEEEEEvNS4_8identityES12_S1D_vS1E_EENS_8epilogue10collective6detail29Sm90TmaWarpSpecializedAdapterINS1H_15DefaultEpilogueISJ_SK_SK_NS1G_6thread17LinearCombinationISJ_Li1EffLNS1L_9ScaleType4KindE0ELNS_15FloatRoundStyleE2ESJ_EENS1_15EpilogueDefaultEEEEEvvEEEEvNT_6ParamsE)
	.align		4
        /*000c*/ 	.word	index@(__assertfail)
	.align		4
        /*0010*/ 	.word	0x00000000
	.align		4
        /*0014*/ 	.word	0xfffffffe
	.align		4
        /*0018*/ 	.word	0x00000000
	.align		4
        /*001c*/ 	.word	0xfffffffd
	.align		4
        /*0020*/ 	.word	0x00000000
	.align		4
        /*0024*/ 	.word	0xfffffffc


//--------------------- .nv.constant4             --------------------------
	.section	.nv.constant4,"a",@progbits
	.align	8
	.align		8
.nv.constant4:
        /*0000*/ 	.dword	__assertfail
	.align		8
        /*0008*/ 	.dword	__unnamed_1
	.align		8
        /*0010*/ 	.dword	_ZN40_INTERNAL_5a7e8c35_4_k_cu_2c89198b_280184cuda3std3__45__cpo5beginE
	.align		8
        /*0018*/ 	.dword	_ZN40_INTERNAL_5a7e8c35_4_k_cu_2c89198b_280184cuda3std3__45__cpo3endE
	.align		8
        /*0020*/ 	.dword	_ZN40_INTERNAL_5a7e8c35_4_k_cu_2c89198b_280184cuda3std3__45__cpo6cbeginE
	.align		8
        /*0028*/ 	.dword	_ZN40_INTERNAL_5a7e8c35_4_k_cu_2c89198b_280184cuda3std3__45__cpo4cendE
	.align		8
        /*0030*/ 	.dword	_ZN40_INTERNAL_5a7e8c35_4_k_cu_2c89198b_280184cuda3std3__442_GLOBAL__N__5a7e8c35_4_k_cu_2c89198b_280186ignoreE
	.align		8
        /*0038*/ 	.dword	_ZN40_INTERNAL_5a7e8c35_4_k_cu_2c89198b_280184cuda3std3__419piecewise_constructE
	.align		8
        /*0040*/ 	.dword	_ZN40_INTERNAL_5a7e8c35_4_k_cu_2c89198b_280184cuda3std3__48in_placeE
	.align		8
        /*0048*/ 	.dword	_ZN40_INTERNAL_5a7e8c35_4_k_cu_2c89198b_280184cuda3std6ranges3__45__cpo4swapE
	.align		8
        /*0050*/ 	.dword	_ZN40_INTERNAL_5a7e8c35_4_k_cu_2c89198b_280184cuda3std6ranges3__45__cpo9iter_moveE
	.align		8
        /*0058*/ 	.dword	_ZN40_INTERNAL_5a7e8c35_4_k_cu_2c89198b_280184cute7productE
	.align		8
        /*0060*/ 	.dword	_ZN40_INTERNAL_5a7e8c35_4_k_cu_2c89198b_280184cute1_E
	.align		8
        /*0068*/ 	.dword	$str$22
	.align		8
        /*0070*/ 	.dword	$str$23


//--------------------- .text._ZN7cutlass13device_kernelINS_4gemm6kernel13GemmUniversalIN4cute5tupleIJiiiiEEENS1_10collective13CollectiveMmaINS1_34MainloopSm90TmaGmmaWarpSpecializedILi3ENS5_IJNS4_1CILi4EEENSA_ILi2EEENSA_ILi1EEEEEENS1_35KernelTmaWarpSpecializedCooperativeEEENS5_IJNSA_ILi128EEESH_SH_EEENS_10bfloat16_tENS5_IJlSD_lEEESJ_SK_NS4_8TiledMMAINS4_8MMA_AtomIJNS4_4SM904GMMA28MMA_64x128x16_F32BF16BF16_SSILNSO_5MajorE0ELSQ_0ELNSO_7ScaleInE1ELSR_1EEEEEENS4_6LayoutINS5_IJSC_SD_SD_EEENS5_IJSD_NSA_ILi0EEESW_EEEEENS5_IJNS4_10UnderscoreESZ_SZ_EEEEENS4_23SM90_TMA_LOAD_MULTICASTENS4_14ComposedLayoutINS4_7SwizzleILi3ELi4ELi3EEENS4_18smem_ptr_flag_bitsILi16EEENSU_INS5_IJNSA_ILi8EEENSA_ILi64EEEEEENS5_IJS19_SD_EEEEEEEvNS4_8identityES12_S1D_vS1E_EENS_8epilogue10collective6detail29Sm90TmaWarpSpecializedAdapterINS1H_15DefaultEpilogueISJ_SK_SK_NS1G_6thread17LinearCombinationISJ_Li1EffLNS1L_9ScaleType4KindE0ELNS_15FloatRoundStyleE2ESJ_EENS1_15EpilogueDefaultEEEEEvvEEEEvNT_6ParamsE --------------------------
	.section	.text._ZN7cutlass13device_kernelINS_4gemm6kernel13GemmUniversalIN4cute5tupleIJiiiiEEENS1_10collective13CollectiveMmaINS1_34MainloopSm90TmaGmmaWarpSpecializedILi3ENS5_IJNS4_1CILi4EEENSA_ILi2EEENSA_ILi1EEEEEENS1_35KernelTmaWarpSpecializedCooperativeEEENS5_IJNSA_ILi128EEESH_SH_EEENS_10bfloat16_tENS5_IJlSD_lEEESJ_SK_NS4_8TiledMMAINS4_8MMA_AtomIJNS4_4SM904GMMA28MMA_64x128x16_F32BF16BF16_SSILNSO_5MajorE0ELSQ_0ELNSO_7ScaleInE1ELSR_1EEEEEENS4_6LayoutINS5_IJSC_SD_SD_EEENS5_IJSD_NSA_ILi0EEESW_EEEEENS5_IJNS4_10UnderscoreESZ_SZ_EEEEENS4_23SM90_TMA_LOAD_MULTICASTENS4_14ComposedLayoutINS4_7SwizzleILi3ELi4ELi3EEENS4_18smem_ptr_flag_bitsILi16EEENSU_INS5_IJNSA_ILi8EEENSA_ILi64EEEEEENS5_IJS19_SD_EEEEEEEvNS4_8identityES12_S1D_vS1E_EENS_8epilogue10collective6detail29Sm90TmaWarpSpecializedAdapterINS1H_15DefaultEpilogueISJ_SK_SK_NS1G_6thread17LinearCombinationISJ_Li1EffLNS1L_9ScaleType4KindE0ELNS_15FloatRoundStyleE2ESJ_EENS1_15EpilogueDefaultEEEEEvvEEEEvNT_6ParamsE,"ax",@progbits
	.align	128
.text._ZN7cutlass13device_kernelINS_4gemm6kernel13GemmUniversalIN4cute5tupleIJiiiiEEENS1_10collective13CollectiveMmaINS1_34MainloopSm90TmaGmmaWarpSpecializedILi3ENS5_IJNS4_1CILi4EEENSA_ILi2EEENSA_ILi1EEEEEENS1_35KernelTmaWarpSpecializedCooperativeEEENS5_IJNSA_ILi128EEESH_SH_EEENS_10bfloat16_tENS5_IJlSD_lEEESJ_SK_NS4_8TiledMMAINS4_8MMA_AtomIJNS4_4SM904GMMA28MMA_64x128x16_F32BF16BF16_SSILNSO_5MajorE0ELSQ_0ELNSO_7ScaleInE1ELSR_1EEEEEENS4_6LayoutINS5_IJSC_SD_SD_EEENS5_IJSD_NSA_ILi0EEESW_EEEEENS5_IJNS4_10UnderscoreESZ_SZ_EEEEENS4_23SM90_TMA_LOAD_MULTICASTENS4_14ComposedLayoutINS4_7SwizzleILi3ELi4ELi3EEENS4_18smem_ptr_flag_bitsILi16EEENSU_INS5_IJNSA_ILi8EEENSA_ILi64EEEEEENS5_IJS19_SD_EEEEEEEvNS4_8identityES12_S1D_vS1E_EENS_8epilogue10collective6detail29Sm90TmaWarpSpecializedAdapterINS1H_15DefaultEpilogueISJ_SK_SK_NS1G_6thread17LinearCombinationISJ_Li1EffLNS1L_9ScaleType4KindE0ELNS_15FloatRoundStyleE2ESJ_EENS1_15EpilogueDefaultEEEEEvvEEEEvNT_6ParamsE:
        .type           _ZN7cutlass13device_kernelINS_4gemm6kernel13GemmUniversalIN4cute5tupleIJiiiiEEENS1_10collective13CollectiveMmaINS1_34MainloopSm90TmaGmmaWarpSpecializedILi3ENS5_IJNS4_1CILi4EEENSA_ILi2EEENSA_ILi1EEEEEENS1_35KernelTmaWarpSpecializedCooperativeEEENS5_IJNSA_ILi128EEESH_SH_EEENS_10bfloat16_tENS5_IJlSD_lEEESJ_SK_NS4_8TiledMMAINS4_8MMA_AtomIJNS4_4SM904GMMA28MMA_64x128x16_F32BF16BF16_SSILNSO_5MajorE0ELSQ_0ELNSO_7ScaleInE1ELSR_1EEEEEENS4_6LayoutINS5_IJSC_SD_SD_EEENS5_IJSD_NSA_ILi0EEESW_EEEEENS5_IJNS4_10UnderscoreESZ_SZ_EEEEENS4_23SM90_TMA_LOAD_MULTICASTENS4_14ComposedLayoutINS4_7SwizzleILi3ELi4ELi3EEENS4_18smem_ptr_flag_bitsILi16EEENSU_INS5_IJNSA_ILi8EEENSA_ILi64EEEEEENS5_IJS19_SD_EEEEEEEvNS4_8identityES12_S1D_vS1E_EENS_8epilogue10collective6detail29Sm90TmaWarpSpecializedAdapterINS1H_15DefaultEpilogueISJ_SK_SK_NS1G_6thread17LinearCombinationISJ_Li1EffLNS1L_9ScaleType4KindE0ELNS_15FloatRoundStyleE2ESJ_EENS1_15EpilogueDefaultEEEEEvvEEEEvNT_6ParamsE,@function
        .size           _ZN7cutlass13device_kernelINS_4gemm6kernel13GemmUniversalIN4cute5tupleIJiiiiEEENS1_10collective13CollectiveMmaINS1_34MainloopSm90TmaGmmaWarpSpecializedILi3ENS5_IJNS4_1CILi4EEENSA_ILi2EEENSA_ILi1EEEEEENS1_35KernelTmaWarpSpecializedCooperativeEEENS5_IJNSA_ILi128EEESH_SH_EEENS_10bfloat16_tENS5_IJlSD_lEEESJ_SK_NS4_8TiledMMAINS4_8MMA_AtomIJNS4_4SM904GMMA28MMA_64x128x16_F32BF16BF16_SSILNSO_5MajorE0ELSQ_0ELNSO_7ScaleInE1ELSR_1EEEEEENS4_6LayoutINS5_IJSC_SD_SD_EEENS5_IJSD_NSA_ILi0EEESW_EEEEENS5_IJNS4_10UnderscoreESZ_SZ_EEEEENS4_23SM90_TMA_LOAD_MULTICASTENS4_14ComposedLayoutINS4_7SwizzleILi3ELi4ELi3EEENS4_18smem_ptr_flag_bitsILi16EEENSU_INS5_IJNSA_ILi8EEENSA_ILi64EEEEEENS5_IJS19_SD_EEEEEEEvNS4_8identityES12_S1D_vS1E_EENS_8epilogue10collective6detail29Sm90TmaWarpSpecializedAdapterINS1H_15DefaultEpilogueISJ_SK_SK_NS1G_6thread17LinearCombinationISJ_Li1EffLNS1L_9ScaleType4KindE0ELNS_15FloatRoundStyleE2ESJ_EENS1_15EpilogueDefaultEEEEEvvEEEEvNT_6ParamsE,(.L_x_195 - _ZN7cutlass13device_kernelINS_4gemm6kernel13GemmUniversalIN4cute5tupleIJiiiiEEENS1_10collective13CollectiveMmaINS1_34MainloopSm90TmaGmmaWarpSpecializedILi3ENS5_IJNS4_1CILi4EEENSA_ILi2EEENSA_ILi1EEEEEENS1_35KernelTmaWarpSpecializedCooperativeEEENS5_IJNSA_ILi128EEESH_SH_EEENS_10bfloat16_tENS5_IJlSD_lEEESJ_SK_NS4_8TiledMMAINS4_8MMA_AtomIJNS4_4SM904GMMA28MMA_64x128x16_F32BF16BF16_SSILNSO_5MajorE0ELSQ_0ELNSO_7ScaleInE1ELSR_1EEEEEENS4_6LayoutINS5_IJSC_SD_SD_EEENS5_IJSD_NSA_ILi0EEESW_EEEEENS5_IJNS4_10UnderscoreESZ_SZ_EEEEENS4_23SM90_TMA_LOAD_MULTICASTENS4_14ComposedLayoutINS4_7SwizzleILi3ELi4ELi3EEENS4_18smem_ptr_flag_bitsILi16EEENSU_INS5_IJNSA_ILi8EEENSA_ILi64EEEEEENS5_IJS19_SD_EEEEEEEvNS4_8identityES12_S1D_vS1E_EENS_8epilogue10collective6detail29Sm90TmaWarpSpecializedAdapterINS1H_15DefaultEpilogueISJ_SK_SK_NS1G_6thread17LinearCombinationISJ_Li1EffLNS1L_9ScaleType4KindE0ELNS_15FloatRoundStyleE2ESJ_EENS1_15EpilogueDefaultEEEEEvvEEEEvNT_6ParamsE)
        .other          _ZN7cutlass13device_kernelINS_4gemm6kernel13GemmUniversalIN4cute5tupleIJiiiiEEENS1_10collective13CollectiveMmaINS1_34MainloopSm90TmaGmmaWarpSpecializedILi3ENS5_IJNS4_1CILi4EEENSA_ILi2EEENSA_ILi1EEEEEENS1_35KernelTmaWarpSpecializedCooperativeEEENS5_IJNSA_ILi128EEESH_SH_EEENS_10bfloat16_tENS5_IJlSD_lEEESJ_SK_NS4_8TiledMMAINS4_8MMA_AtomIJNS4_4SM904GMMA28MMA_64x128x16_F32BF16BF16_SSILNSO_5MajorE0ELSQ_0ELNSO_7ScaleInE1ELSR_1EEEEEENS4_6LayoutINS5_IJSC_SD_SD_EEENS5_IJSD_NSA_ILi0EEESW_EEEEENS5_IJNS4_10UnderscoreESZ_SZ_EEEEENS4_23SM90_TMA_LOAD_MULTICASTENS4_14ComposedLayoutINS4_7SwizzleILi3ELi4ELi3EEENS4_18smem_ptr_flag_bitsILi16EEENSU_INS5_IJNSA_ILi8EEENSA_ILi64EEEEEENS5_IJS19_SD_EEEEEEEvNS4_8identityES12_S1D_vS1E_EENS_8epilogue10collective6detail29Sm90TmaWarpSpecializedAdapterINS1H_15DefaultEpilogueISJ_SK_SK_NS1G_6thread17LinearCombinationISJ_Li1EffLNS1L_9ScaleType4KindE0ELNS_15FloatRoundStyleE2ESJ_EENS1_15EpilogueDefaultEEEEEvvEEEEvNT_6ParamsE,@"STO_CUDA_ENTRY STV_DEFAULT"
_ZN7cutlass13device_kernelINS_4gemm6kernel13GemmUniversalIN4cute5tupleIJiiiiEEENS1_10collective13CollectiveMmaINS1_34MainloopSm90TmaGmmaWarpSpecializedILi3ENS5_IJNS4_1CILi4EEENSA_ILi2EEENSA_ILi1EEEEEENS1_35KernelTmaWarpSpecializedCooperativeEEENS5_IJNSA_ILi128EEESH_SH_EEENS_10bfloat16_tENS5_IJlSD_lEEESJ_SK_NS4_8TiledMMAINS4_8MMA_AtomIJNS4_4SM904GMMA28MMA_64x128x16_F32BF16BF16_SSILNSO_5MajorE0ELSQ_0ELNSO_7ScaleInE1ELSR_1EEEEEENS4_6LayoutINS5_IJSC_SD_SD_EEENS5_IJSD_NSA_ILi0EEESW_EEEEENS5_IJNS4_10UnderscoreESZ_SZ_EEEEENS4_23SM90_TMA_LOAD_MULTICASTENS4_14ComposedLayoutINS4_7SwizzleILi3ELi4ELi3EEENS4_18smem_ptr_flag_bitsILi16EEENSU_INS5_IJNSA_ILi8EEENSA_ILi64EEEEEENS5_IJS19_SD_EEEEEEEvNS4_8identityES12_S1D_vS1E_EENS_8epilogue10collective6detail29Sm90TmaWarpSpecializedAdapterINS1H_15DefaultEpilogueISJ_SK_SK_NS1G_6thread17LinearCombinationISJ_Li1EffLNS1L_9ScaleType4KindE0ELNS_15FloatRoundStyleE2ESJ_EENS1_15EpilogueDefaultEEEEEvvEEEEvNT_6ParamsE:
[----:B------:R-:W0:Y:S01]  /*0000*/  LDC R1, c[0x0][0x28] ;  /* 0x00000a00ff017b82 */ /* 0x000e220000000800 */
[----:B------:R-:W1:Y:S01]  /*0010*/  S2R R95, SR_TID.X ;  /* 0x00000000005f7919 */ /* 0x000e620000002100 */
[----:B------:R-:W-:Y:S01]  /*0020*/  ELECT P0, URZ, PT ;  /* 0x00000000003f782f */ /* 0x000fe20003800000 */
[----:B------:R-:W-:Y:S01]  /*0030*/  BSSY B0, `(.L_x_0) ;  /* 0x000000f000007945 */ /* 0x000fe20003800000 */
[--C-:B-1----:R-:W-:Y:S02]  /*0040*/  SHF.R.U32.HI R0, RZ, 0x5, R95.reuse ;  /* 0x00000005ff007819 */ /* 0x102fe4000001165f */
[----:B------:R-:W-:-:S03]  /*0050*/  SHF.R.U32.HI R7, RZ, 0x7, R95 ;  /* 0x00000007ff077819 */ /* 0x000fc6000001165f */
[----:B------:R-:W1:Y:S04]  /*0060*/  SHFL.IDX PT, R3, R0, RZ, 0x1f ;  /* 0x00001fff00037589 */ /* 0x000e6800000e0000 */
[----:B------:R2:W3:Y:S01]  /*0070*/  SHFL.IDX PT, R2, R7, RZ, 0x1f ;  /* 0x00001fff07027589 */ /* 0x0004e200000e0000 */
[----:B-1----:R-:W-:-:S13]  /*0080*/  ISETP.NE.OR P0, PT, R3, RZ, !P0 ;  /* 0x000000ff0300720c */ /* 0x002fda0004705670 */
[----:B0-23--:R-:W-:Y:S05]  /*0090*/  @P0 BRA `(.L_x_1) ;  /* 0x0000000000200947 */ /* 0x00dfea0003800000 */
[----:B------:R-:W-:Y:S02]  /*00a0*/  ULDC.64 UR4, c[0x0][0x198] ;  /* 0x0000660000047ab9 */ /* 0x000fe40000000a00 */
[----:B------:R-:W-:Y:S02]  /*00b0*/  UIADD3 UR6, UP0, UR4, 0xf0, URZ ;  /* 0x000000f004067890 */ /* 0x000fe4000ff1e03f */
[----:B------:R-:W-:Y:S02]  /*00c0*/  UIADD3 UR4, UP1, UR4, 0x1f0, URZ ;  /* 0x000001f004047890 */ /* 0x000fe4000ff3e03f */
[----:B------:R-:W-:Y:S02]  /*00d0*/  UIADD3.X UR7, URZ, UR5, URZ, UP0, !UPT ;  /* 0x000000053f077290 */ /* 0x000fe400087fe43f */
[----:B------:R-:W-:-:S07]  /*00e0*/  UIADD3.X UR5, URZ, UR5, URZ, UP1, !UPT ;  /* 0x000000053f057290 */ /* 0x000fce0008ffe43f */
[----:B------:R0:W-:Y:S02]  /*00f0*/  UTMACCTL.PF [UR6] ;  /* 0x00000000060079b9 */ /* 0x0001e40008040000 */
[----:B------:R0:W-:Y:S02]  /*0100*/  UTMACCTL.PF [UR4] ;  /* 0x00000000040079b9 */ /* 0x0001e40008040000 */
[----:B0-----:R-:W-:Y:S01]  /*0110*/  NOP ;  /* 0x0000000000007918 */ /* 0x001fe20000000000 */
.L_x_1:
[----:B------:R-:W-:Y:S05]  /*0120*/  BSYNC B0 ;  /* 0x0000000000007941 */ /* 0x000fea0003800000 */
.L_x_0:
[----:B------:R-:W0:Y:S01]  /*0130*/  SHFL.IDX PT, R5, R0, RZ, 0x1f ;  /* 0x00001fff00057589 */ /* 0x000e2200000e0000 */
[----:B------:R-:W-:-:S04]  /*0140*/  SHF.R.S32.HI R4, RZ, 0x1f, R95 ;  /* 0x0000001fff047819 */ /* 0x000fc8000001145f */
[----:B------:R-:W-:Y:S02]  /*0150*/  LEA.HI R4, R4, R95, RZ, 0x7 ;  /* 0x0000005f04047211 */ /* 0x000fe400078f38ff */
[----:B0-----:R-:W-:-:S13]  /*0160*/  ISETP.NE.AND P0, PT, R5, RZ, PT ;  /* 0x000000ff0500720c */ /* 0x001fda0003f05270 */
[----:B------:R-:W-:Y:S05]  /*0170*/  @P0 BRA `(.L_x_2) ;  /* 0x0000000000500947 */ /* 0x000fea0003800000 */
[----:B------:R-:W0:Y:S01]  /*0180*/  S2UR UR8, SR_CgaCtaId ;  /* 0x00000000000879c3 */ /* 0x000e220000008800 */
[----:B------:R-:W-:Y:S01]  /*0190*/  UMOV UR4, 0x400 ;  /* 0x0000040000047882 */ /* 0x000fe20000000000 */
[----:B------:R-:W-:Y:S01]  /*01a0*/  UMOV UR5, 0x1 ;  /* 0x0000000100057882 */ /* 0x000fe20000000000 */
[----:B------:R-:W-:Y:S01]  /*01b0*/  UMOV UR6, 0xa ;  /* 0x0000000a00067882 */ /* 0x000fe20000000000 */
[----:B------:R-:W-:Y:S01]  /*01c0*/  ELECT P0, URZ, PT ;  /* 0x00000000003f782f */ /* 0x000fe20003800000 */
[----:B------:R-:W-:-:S04]  /*01d0*/  UIADD3 UR6, -UR6, 0x100000, URZ ;  /* 0x0010000006067890 */ /* 0x000fc8000fffe13f */
[----:B------:R-:W-:Y:S02]  /*01e0*/  USHF.L.U32 UR7, UR6, 0xb, URZ ;  /* 0x0000000b06077899 */ /* 0x000fe4000800063f */
[----:B------:R-:W-:Y:S02]  /*01f0*/  USHF.L.U32 UR6, UR6, 0x1, URZ ;  /* 0x0000000106067899 */ /* 0x000fe4000800063f */
[----:B0-----:R-:W-:Y:S02]  /*0200*/  ULEA UR8, UR8, UR4, 0x18 ;  /* 0x0000000408087291 */ /* 0x001fe4000f8ec03f */
[----:B------:R-:W-:-:S04]  /*0210*/  UIADD3 UR4, -UR5, 0x100000, URZ ;  /* 0x0010000005047890 */ /* 0x000fc8000fffe13f */
[----:B------:R-:W-:Y:S02]  /*0220*/  USHF.L.U32 UR5, UR4, 0xb, URZ ;  /* 0x0000000b04057899 */ /* 0x000fe4000800063f */
[----:B------:R-:W-:Y:S01]  /*0230*/  USHF.L.U32 UR4, UR4, 0x1, URZ ;  /* 0x0000000104047899 */ /* 0x000fe2000800063f */
[----:B------:R-:W0:Y:S11]  /*0240*/  FENCE.VIEW.ASYNC.S ;  /* 0x00000000000073c6 */ /* 0x000e360000000000 */
[----:B0-----:R0:W1:Y:S01]  /*0250*/  SYNCS.EXCH.64 URZ, [UR8], UR4 ;  /* 0x00000004083f75b2 */ /* 0x0010620008000100 */
[----:B------:R0:W2:Y:S01]  /*0260*/  SYNCS.EXCH.64 URZ, [UR8+0x18], UR6 ;  /* 0x00001806083f75b2 */ /* 0x0000a20008000100 */
[----:B------:R0:W3:Y:S01]  /*0270*/  SYNCS.EXCH.64 URZ, [UR8+0x8], UR4 ;  /* 0x00000804083f75b2 */ /* 0x0000e20008000100 */
[----:B------:R0:W4:Y:S01]  /*0280*/  SYNCS.EXCH.64 URZ, [UR8+0x20], UR6 ;  /* 0x00002006083f75b2 */ /* 0x0001220008000100 */
[----:B------:R0:W0:Y:S01]  /*0290*/  SYNCS.EXCH.64 URZ, [UR8+0x10], UR4 ;  /* 0x00001004083f75b2 */ /* 0x0000220008000100 */
[----:B------:R0:W0:Y:S01]  /*02a0*/  SYNCS.EXCH.64 URZ, [UR8+0x28], UR6 ;  /* 0x00002806083f75b2 */ /* 0x0000220008000100 */
[----:B------:R-:W-:Y:S01]  /*02b0*/  NOP ;  /* 0x0000000000007918 */ /* 0x000fe20000000000 */
.L_x_2:
[----:B0-----:R-:W0:Y:S01]  /*02c0*/  S2UR UR8, SR_CTAID.X ;  /* 0x00000000000879c3 */ /* 0x001e220000002500 */
[----:B------:R-:W-:Y:S01]  /*02d0*/  LOP3.LUT R4, R4, 0xffffff80, RZ, 0xc0, !PT ;  /* 0xffffff8004047812 */ /* 0x000fe200078ec0ff */
[----:B------:R-:W5:Y:S01]  /*02e0*/  SHFL.IDX PT, R0, R0, RZ, 0x1f ;  /* 0x00001fff00007589 */ /* 0x000f6200000e0000 */
[----:B------:R-:W-:Y:S01]  /*02f0*/  SHF.R.S32.HI R10, RZ, 0x1f, R5 ;  /* 0x0000001fff0a7819 */ /* 0x000fe20000011405 */
[----:B------:R-:W-:Y:S01]  /*0300*/  ULDC UR4, c[0x0][0x150] ;  /* 0x0000540000047ab9 */ /* 0x000fe20000000800 */
[----:B------:R-:W-:Y:S01]  /*0310*/  ELECT P0, URZ, PT ;  /* 0x00000000003f782f */ /* 0x000fe20003800000 */
[----:B------:R-:W-:Y:S01]  /*0320*/  IMAD.IADD R8, R95, 0x1, -R4 ;  /* 0x000000015f087824 */ /* 0x000fe200078e0a04 */
[----:B------:R-:W-:Y:S01]  /*0330*/  LEA.HI R10, R10, R5, RZ, 0x2 ;  /* 0x000000050a0a7211 */ /* 0x000fe200078f10ff */
[----:B------:R-:W1:Y:S01]  /*0340*/  S2R R4, SR_CTAID.Y ;  /* 0x0000000000047919 */ /* 0x000e620000002600 */
[----:B------:R-:W2:Y:S01]  /*0350*/  LDC R12, c[0x0][0x144] ;  /* 0x00005100ff0c7b82 */ /* 0x000ea20000000800 */
[----:B------:R-:W-:Y:S01]  /*0360*/  NOP ;  /* 0x0000000000007918 */ /* 0x000fe20000000000 */
[----:B------:R-:W-:Y:S01]  /*0370*/  SHF.R.S32.HI R9, RZ, 0x1f, R8 ;  /* 0x0000001fff097819 */ /* 0x000fe20000011408 */
[----:B------:R-:W-:Y:S01]  /*0380*/  NOP ;  /* 0x0000000000007918 */ /* 0x000fe20000000000 */
[----:B------:R-:W-:Y:S01]  /*0390*/  LOP3.LUT R10, R10, 0x3ffffffc, RZ, 0xc0, !PT ;  /* 0x3ffffffc0a0a7812 */ /* 0x000fe200078ec0ff */
[----:B------:R-:W-:Y:S01]  /*03a0*/  IMAD.MOV.U32 R22, RZ, RZ, 0x1 ;  /* 0x00000001ff167424 */ /* 0x000fe200078e00ff */
[----:B------:R-:W-:-:S02]  /*03b0*/  LEA.HI R9, R9, R8, RZ, 0x3 ;  /* 0x0000000809097211 */ /* 0x000fc400078f18ff */
[----:B------:R-:W3:Y:S01]  /*03c0*/  LDC R13, c[0x0][0x140] ;  /* 0x00005000ff0d7b82 */ /* 0x000ee20000000800 */
[----:B------:R-:W-:Y:S01]  /*03d0*/  IMAD.IADD R10, R5, 0x1, -R10 ;  /* 0x00000001050a7824 */ /* 0x000fe200078e0a0a */
[--C-:B------:R-:W-:Y:S02]  /*03e0*/  SHF.R.S32.HI R6, RZ, 0x3, R9.reuse ;  /* 0x00000003ff067819 */ /* 0x100fe40000011409 */
[----:B------:R-:W-:Y:S02]  /*03f0*/  SHF.R.S32.HI R9, RZ, 0x1f, R9 ;  /* 0x0000001fff097819 */ /* 0x000fe40000011409 */
[----:B------:R-:W-:Y:S02]  /*0400*/  ISETP.NE.AND P3, PT, R2, RZ, PT ;  /* 0x000000ff0200720c */ /* 0x000fe40003f65270 */
[----:B0-----:R-:W-:Y:S02]  /*0410*/  I2FP.F32.U32 R11, UR8 ;  /* 0x00000008000b7c45 */ /* 0x001fe40008201000 */
[----:B------:R-:W-:-:S02]  /*0420*/  LEA.HI R9, R9, R6, RZ, 0x2 ;  /* 0x0000000609097211 */ /* 0x000fc400078f10ff */
[----:B-----5:R-:W-:Y:S01]  /*0430*/  ISETP.NE.OR P0, PT, R0, RZ, !P0 ;  /* 0x000000ff0000720c */ /* 0x020fe20004705670 */
[----:B------:R-:W-:Y:S01]  /*0440*/  FMUL R11, R11, UR4 ;  /* 0x000000040b0b7c20 */ /* 0x000fe20008400000 */
[----:B------:R-:W-:Y:S01]  /*0450*/  LOP3.LUT R9, R9, 0xfffffffc, RZ, 0xc0, !PT ;  /* 0xfffffffc09097812 */ /* 0x000fe200078ec0ff */
[----:B------:R-:W-:Y:S01]  /*0460*/  ULDC UR4, c[0x0][0x154] ;  /* 0x0000550000047ab9 */ /* 0x000fe20000000800 */
[----:B------:R-:W-:-:S03]  /*0470*/  SHF.R.S32.HI R0, RZ, 0x1f, R3 ;  /* 0x0000001fff007819 */ /* 0x000fc60000011403 */
[----:B------:R-:W0:Y:S01]  /*0480*/  F2I.U32.TRUNC.NTZ R11, R11 ;  /* 0x0000000b000b7305 */ /* 0x000e22000020f000 */
[----:B------:R-:W-:Y:S01]  /*0490*/  IMAD.IADD R9, R6, 0x1, -R9 ;  /* 0x0000000106097824 */ /* 0x000fe200078e0a09 */
[----:B------:R-:W-:-:S03]  /*04a0*/  LEA.HI R0, R0, R3, RZ, 0x2 ;  /* 0x0000000300007211 */ /* 0x000fc600078f10ff */
[----:B------:R-:W-:Y:S01]  /*04b0*/  IMAD R10, R10, 0x4, R9 ;  /* 0x000000040a0a7824 */ /* 0x000fe200078e0209 */
[----:B------:R-:W-:Y:S01]  /*04c0*/  VOTEU.ALL UP0, P0 ;  /* 0x00000000003f7886 */ /* 0x000fe20000000000 */
[----:B------:R-:W-:Y:S01]  /*04d0*/  LOP3.LUT R0, R0, 0xfffffffc, RZ, 0xc0, !PT ;  /* 0xfffffffc00007812 */ /* 0x000fe200078ec0ff */
[----:B------:R-:W-:Y:S01]  /*04e0*/  VOTEU.ALL UP1, P0 ;  /* 0x00000000003f7886 */ /* 0x000fe20000020000 */
[C---:B------:R-:W-:Y:S01]  /*04f0*/  IMAD.SHL.U32 R19, R10.reuse, 0x4, RZ ;  /* 0x000000040a137824 */ /* 0x040fe200078e00ff */
[----:B------:R-:W-:Y:S01]  /*0500*/  SHF.R.S32.HI R9, RZ, 0x1f, R10 ;  /* 0x0000001fff097819 */ /* 0x000fe2000001140a */
[----:B------:R-:W5:Y:S01]  /*0510*/  @!UP0 S2UR UR7, SR_CgaCtaId ;  /* 0x00000000000789c3 */ /* 0x000f620000008800 */
[----:B------:R-:W-:Y:S01]  /*0520*/  IMAD.IADD R3, R3, 0x1, -R0 ;  /* 0x0000000103037824 */ /* 0x000fe200078e0a00 */
[----:B------:R-:W-:Y:S01]  /*0530*/  @!UP0 UMOV UR6, 0x400 ;  /* 0x0000040000068882 */ /* 0x000fe20000000000 */
[----:B------:R-:W-:Y:S01]  /*0540*/  LEA.HI R9, R9, R10, RZ, 0x2 ;  /* 0x0000000a09097211 */ /* 0x000fe200078f10ff */
[----:B0-----:R-:W-:Y:S01]  /*0550*/  IMAD.MOV R15, RZ, RZ, -R11 ;  /* 0x000000ffff0f7224 */ /* 0x001fe200078e0a0b */
[----:B------:R-:W-:-:S02]  /*0560*/  LOP3.LUT R19, R10, 0xc, R19, 0x78, !PT ;  /* 0x0000000c0a137812 */ /* 0x000fc400078e7813 */
[----:B------:R-:W-:Y:S01]  /*0570*/  LOP3.LUT R11, R9, 0xfffffffc, RZ, 0xc0, !PT ;  /* 0xfffffffc090b7812 */ /* 0x000fe200078ec0ff */
[----:B--2---:R-:W-:Y:S01]  /*0580*/  IMAD R6, R12, R15, UR8 ;  /* 0x000000080c067e24 */ /* 0x004fe2000f8e020f */
[----:B-1----:R-:W-:Y:S01]  /*0590*/  I2FP.F32.U32 R12, R4 ;  /* 0x00000004000c7245 */ /* 0x002fe20000201000 */
[----:B------:R-:W0:Y:S01]  /*05a0*/  LDC R9, c[0x0][0x148] ;  /* 0x00005200ff097b82 */ /* 0x000e220000000800 */
[----:B------:R-:W-:Y:S01]  /*05b0*/  ISETP.NE.AND P1, PT, R3, 0x3, PT ;  /* 0x000000030300780c */ /* 0x000fe20003f25270 */
[----:B------:R-:W-:Y:S01]  /*05c0*/  IMAD.IADD R11, R10, 0x1, -R11 ;  /* 0x000000010a0b7824 */ /* 0x000fe200078e0a0b */
[----:B---3--:R-:W-:Y:S01]  /*05d0*/  ISETP.EQ.U32.AND P2, PT, R13, 0x1, PT ;  /* 0x000000010d00780c */ /* 0x008fe20003f42070 */
[----:B------:R-:W-:Y:S01]  /*05e0*/  FMUL R12, R12, UR4 ;  /* 0x000000040c0c7c20 */ /* 0x000fe20008400000 */
[----:B------:R-:W-:Y:S01]  /*05f0*/  UMOV UR4, 0x20 ;  /* 0x0000002000047882 */ /* 0x000fe20000000000 */
[----:B------:R-:W-:Y:S01]  /*0600*/  ISETP.EQ.OR P1, PT, R3, RZ, !P1 ;  /* 0x000000ff0300720c */ /* 0x000fe20004f22670 */
[----:B------:R-:W-:-:S04]  /*0610*/  @!UP0 UIADD3 UR4, -UR4, 0x100000, URZ ;  /* 0x0010000004048890 */ /* 0x000fc8000fffe13f */
[----:B------:R-:W-:Y:S02]  /*0620*/  @!UP0 USHF.L.U32 UR5, UR4, 0xb, URZ ;  /* 0x0000000b04058899 */ /* 0x000fe4000800063f */
[----:B------:R-:W-:Y:S01]  /*0630*/  @!UP0 USHF.L.U32 UR4, UR4, 0x1, URZ ;  /* 0x0000000104048899 */ /* 0x000fe2000800063f */
[----:B------:R-:W-:Y:S01]  /*0640*/  ISETP.NE.AND P4, PT, R11, R6, PT ;  /* 0x000000060b00720c */ /* 0x000fe20003f85270 */
[----:B------:R-:W1:Y:S01]  /*0650*/  F2I.U32.TRUNC.NTZ R12, R12 ;  /* 0x0000000c000c7305 */ /* 0x000e62000020f000 */
[----:B------:R-:W-:Y:S01]  /*0660*/  ISETP.EQ.AND P1, PT, R2, RZ, P1 ;  /* 0x000000ff0200720c */ /* 0x000fe20000f22270 */
[----:B-----5:R-:W-:-:S03]  /*0670*/  @!UP0 ULEA UR6, UR7, UR6, 0x18 ;  /* 0x0000000607068291 */ /* 0x020fc6000f8ec03f */
[----:B------:R-:W-:Y:S01]  /*0680*/  SEL R18, RZ, 0x1, !P1 ;  /* 0x00000001ff127807 */ /* 0x000fe20004800000 */
[----:B------:R-:W-:Y:S01]  /*0690*/  VOTEU.ALL UP0, P0 ;  /* 0x00000000003f7886 */ /* 0x000fe20000000000 */
[----:B------:R-:W-:Y:S01]  /*06a0*/  LOP3.LUT P0, RZ, R8, 0x7, RZ, 0xc0, !PT ;  /* 0x0000000708ff7812 */ /* 0x000fe2000780c0ff */
[----:B------:R-:W-:-:S04]  /*06b0*/  VIADD R8, R2, 0xffffffff ;  /* 0xffffffff02087836 */ /* 0x000fc80000000000 */
[----:B------:R-:W-:Y:S02]  /*06c0*/  @P4 SHF.R.S32.HI R0, RZ, 0x1f, R19 ;  /* 0x0000001fff004819 */ /* 0x000fe40000011413 */
[----:B------:R-:W-:Y:S01]  /*06d0*/  ISETP.LT.U32.AND P0, PT, R19, 0x8, !P0 ;  /* 0x000000081300780c */ /* 0x000fe20004701070 */
[----:B-1----:R-:W-:Y:S01]  /*06e0*/  IMAD.MOV R23, RZ, RZ, -R12 ;  /* 0x000000ffff177224 */ /* 0x002fe200078e0a0c */
[----:B------:R-:W-:Y:S01]  /*06f0*/  @P4 LEA.HI R0, R0, R19, RZ, 0x2 ;  /* 0x0000001300004211 */ /* 0x000fe200078f10ff */
[----:B------:R-:W1:Y:S02]  /*0700*/  FENCE.VIEW.ASYNC.S ;  /* 0x00000000000073c6 */ /* 0x000e640000000000 */
[----:B-1----:R1:W2:Y:S01]  /*0710*/  @!UP0 SYNCS.EXCH.64 URZ, [UR6+0x40], UR4 ;  /* 0x00004004063f85b2 */ /* 0x0022a20008000100 */
[----:B------:R-:W-:Y:S01]  /*0720*/  ISETP.GE.U32.AND P6, PT, R8, 0x2, PT ;  /* 0x000000020800780c */ /* 0x000fe20003fc6070 */
[----:B0-----:R-:W-:Y:S01]  /*0730*/  IMAD R11, R9, R23, R4 ;  /* 0x00000017090b7224 */ /* 0x001fe200078e0204 */
[----:B------:R-:W-:-:S02]  /*0740*/  @P4 SHF.R.S32.HI R0, RZ, 0x2, R0 ;  /* 0x00000002ff004819 */ /* 0x000fc40000011400 */
[----:B------:R-:W-:Y:S02]  /*0750*/  SEL R18, R18, 0x2, P6 ;  /* 0x0000000212127807 */ /* 0x000fe40003000000 */
[----:B------:R-:W-:Y:S02]  /*0760*/  @P4 ISETP.NE.AND P5, PT, R0, R11, PT ;  /* 0x0000000b0000420c */ /* 0x000fe40003fa5270 */
[----:B------:R-:W-:Y:S02]  /*0770*/  SEL R11, RZ, 0x1, !P0 ;  /* 0x00000001ff0b7807 */ /* 0x000fe40004000000 */
[----:B------:R-:W-:Y:S02]  /*0780*/  @P4 SEL R22, RZ, 0x1, P5 ;  /* 0x00000001ff164807 */ /* 0x000fe40002800000 */
[----:B------:R-:W-:Y:S02]  /*0790*/  LOP3.LUT R0, R95, 0x7f, RZ, 0xc0, !PT ;  /* 0x0000007f5f007812 */ /* 0x000fe400078ec0ff */
[----:B------:R-:W-:Y:S01]  /*07a0*/  LOP3.LUT R22, R22, R11, RZ, 0xc0, !PT ;  /* 0x0000000b16167212 */ /* 0x000fe200078ec0ff */
[----:B------:R1:W0:Y:S01]  /*07b0*/  @!UP1 SYNCS.EXCH.64 URZ, [UR6+0x48], UR4 ;  /* 0x00004804063f95b2 */ /* 0x0002220008000100 */
[----:B------:R-:W-:Y:S01]  /*07c0*/  NOP ;  /* 0x0000000000007918 */ /* 0x000fe20000000000 */
[----:B-12---:R-:W-:Y:S05]  /*07d0*/  @!P2 BRA `(.L_x_3) ;  /* 0x000000000008a947 */ /* 0x006fea0003800000 */
[----:B0---4-:R-:W-:Y:S01]  /*07e0*/  UCGABAR_ARV ;  /* 0x00000000000079c7 */ /* 0x011fe20008000000 */
[----:B------:R-:W-:Y:S05]  /*07f0*/  BRA `(.L_x_4) ;  /* 0x0000000000047947 */ /* 0x000fea0003800000 */
.L_x_3:
[----:B0---4-:R-:W-:Y:S01]  /*0800*/  NOP ;  /* 0x0000000000007918 */ /* 0x011fe20000000000 */
.L_x_4:
[----:B------:R-:W0:Y:S01]  /*0810*/  LDC R2, c[0x0][0x65c] ;  /* 0x00019700ff027b82 */ /* 0x000e220000000800 */
[----:B------:R-:W-:Y:S02]  /*0820*/  IMAD.U32 R10, RZ, RZ, UR8 ;  /* 0x00000008ff0a7e24 */ /* 0x000fe4000f8e00ff */
[----:B------:R-:W-:Y:S01]  /*0830*/  IMAD.MOV.U32 R11, RZ, RZ, RZ ;  /* 0x000000ffff0b7224 */ /* 0x000fe200078e00ff */
[----:B0-----:R-:W-:-:S04]  /*0840*/  ISETP.NE.AND P1, PT, R2, 0x1, PT ;  /* 0x000000010200780c */ /* 0x001fc80003f25270 */
[----:B------:R-:W-:-:S09]  /*0850*/  P2R R5, PR, RZ, 0x2 ;  /* 0x00000002ff057803 */ /* 0x000fd20000000000 */
[----:B------:R-:W0:Y:S01]  /*0860*/  @P1 LDC R17, c[0x0][0x10] ;  /* 0x00000400ff111b82 */ /* 0x000e220000000800 */
[----:B------:R-:W-:Y:S02]  /*0870*/  @P1 IMAD.MOV.U32 R5, RZ, RZ, RZ ;  /* 0x000000ffff051224 */ /* 0x000fe400078e00ff */
[----:B------:R-:W-:-:S05]  /*0880*/  @P1 IMAD.MOV.U32 R15, RZ, RZ, RZ ;  /* 0x000000ffff0f1224 */ /* 0x000fca00078e00ff */
[----:B------:R-:W1:Y:S01]  /*0890*/  @!P1 LDC R13, c[0x0][0xc] ;  /* 0x00000300ff0d9b82 */ /* 0x000e620000000800 */
[----:B------:R-:W-:Y:S01]  /*08a0*/  ULDC UR4, c[0x0][0xc] ;  /* 0x0000030000047ab9 */ /* 0x000fe20000000800 */
[----:B------:R-:W-:Y:S01]  /*08b0*/  ULDC UR5, c[0x0][0x10] ;  /* 0x0000040000057ab9 */ /* 0x000fe20000000800 */
[----:B------:R-:W-:Y:S01]  /*08c0*/  ULDC UR6, c[0x0][0x14] ;  /* 0x0000050000067ab9 */ /* 0x000fe20000000800 */
[----:B------:R-:W-:-:S04]  /*08d0*/  UIMAD.WIDE.U32 UR4, UR4, UR5, URZ ;  /* 0x00000005040472a5 */ /* 0x000fc8000f8e003f */
[----:B------:R-:W-:Y:S02]  /*08e0*/  UIMAD.WIDE.U32 UR38, UR4, UR6, URZ ;  /* 0x00000006042672a5 */ /* 0x000fe4000f8e003f */
[----:B------:R-:W-:-:S04]  /*08f0*/  UIMAD UR41, UR5, UR6, URZ ;  /* 0x00000006052972a4 */ /* 0x000fc8000f8e023f */
[----:B------:R-:W-:Y:S01]  /*0900*/  UIADD3 UR41, UR39, UR41, URZ ;  /* 0x0000002927297290 */ /* 0x000fe2000fffe03f */
[----:B0-----:R-:W-:-:S04]  /*0910*/  @P1 IMAD.WIDE.U32 R16, R17, UR8, R4 ;  /* 0x0000000811101c25 */ /* 0x001fc8000f8e0004 */
[----:B------:R-:W-:Y:S02]  /*0920*/  @P1 IMAD.IADD R17, R17, 0x1, R15 ;  /* 0x0000000111111824 */ /* 0x000fe400078e020f */
[----:B-1----:R-:W-:-:S04]  /*0930*/  @!P1 IMAD.WIDE.U32 R10, R4, R13, R10 ;  /* 0x0000000d040a9225 */ /* 0x002fc800078e000a */
[----:B------:R-:W-:Y:S02]  /*0940*/  @!P1 IMAD.MOV.U32 R16, RZ, RZ, R10 ;  /* 0x000000ffff109224 */ /* 0x000fe400078e000a */
[----:B------:R-:W-:Y:S01]  /*0950*/  @!P1 IMAD.MOV.U32 R17, RZ, RZ, R11 ;  /* 0x000000ffff119224 */ /* 0x000fe200078e000b */
[----:B------:R-:W-:Y:S06]  /*0960*/  @!P2 BRA `(.L_x_5) ;  /* 0x00000000000ca947 */ /* 0x000fec0003800000 */
[----:B------:R-:W-:Y:S01]  /*0970*/  UCGABAR_WAIT ;  /* 0x0000000000007dc7 */ /* 0x000fe20008000000 */
[----:B------:R-:W-:Y:S01]  /*0980*/  CCTL.IVALL ;  /* 0x00000000ff00798f */ /* 0x000fe20002000000 */
[----:B------:R-:W-:Y:S05]  /*0990*/  BRA `(.L_x_6) ;  /* 0x0000000000047947 */ /* 0x000fea0003800000 */
.L_x_5:
[----:B------:R-:W-:Y:S06]  /*09a0*/  BAR.SYNC.DEFER_BLOCKING 0x0 ;  /* 0x0000000000007b1d */ /* 0x000fec0000010000 */
.L_x_6:
[----:B------:R-:W-:Y:S05]  /*09b0*/  @!P3 BRA `(.L_x_7) ;  /* 0x000000600088b947 */ /* 0x000fea0003800000 */
[----:B------:R-:W-:-:S13]  /*09c0*/  ISETP.GT.U32.AND P0, PT, R8, 0x1, PT ;  /* 0x000000010800780c */ /* 0x000fda0003f04070 */
[----:B------:R-:W-:Y:S05]  /*09d0*/  @P0 EXIT ;  /* 0x000000000000094d */ /* 0x000fea0003800000 */
[----:B------:R-:W-:Y:S01]  /*09e0*/  ULDC.64 UR4, c[0x0][0x650] ;  /* 0x0001940000047ab9 */ /* 0x000fe20000000a00 */
[----:B------:R-:W-:Y:S01]  /*09f0*/  PRMT R3, RZ, 0x7610, R3 ;  /* 0x00007610ff037816 */ /* 0x000fe20000000003 */
[----:B------:R-:W-:Y:S01]  /*0a00*/  IMAD.MOV.U32 R103, RZ, RZ, -0x1 ;  /* 0xffffffffff677424 */ /* 0x000fe200078e00ff */
[----:B------:R-:W-:Y:S01]  /*0a10*/  ISETP.GE.U32.AND P0, PT, R16, UR4, PT ;  /* 0x0000000410007c0c */ /* 0x000fe2000bf06070 */
[----:B------:R-:W-:Y:S02]  /*0a20*/  IMAD.MOV.U32 R100, RZ, RZ, -0x1 ;  /* 0xffffffffff647424 */ /* 0x000fe400078e00ff */
[----:B------:R-:W-:Y:S01]  /*0a30*/  IMAD.MOV.U32 R101, RZ, RZ, -0x1 ;  /* 0xffffffffff657424 */ /* 0x000fe200078e00ff */
[----:B------:R-:W-:-:S13]  /*0a40*/  ISETP.GE.U32.AND.EX P0, PT, R17, UR5, PT, P0 ;  /* 0x0000000511007c0c */ /* 0x000fda000bf06100 */
[----:B------:R-:W-:Y:S05]  /*0a50*/  @P0 BRA `(.L_x_8) ;  /* 0x0000000400280947 */ /* 0x000fea0003800000 */
[----:B------:R-:W0:Y:S01]  /*0a60*/  LDC.64 R24, c[0x0][0x628] ;  /* 0x00018a00ff187b82 */ /* 0x000e220000000a00 */
[----:B------:R-:W-:Y:S02]  /*0a70*/  IMAD.MOV.U32 R10, RZ, RZ, R16 ;  /* 0x000000ffff0a7224 */ /* 0x000fe400078e0010 */
[----:B------:R-:W-:-:S05]  /*0a80*/  IMAD.MOV.U32 R11, RZ, RZ, R17 ;  /* 0x000000ffff0b7224 */ /* 0x000fca00078e0011 */
[----:B------:R-:W1:Y:S08]  /*0a90*/  LDC R8, c[0x0][0x630] ;  /* 0x00018c00ff087b82 */ /* 0x000e700000000800 */
[----:B------:R-:W2:Y:S01]  /*0aa0*/  LDC.64 R26, c[0x0][0x620] ;  /* 0x00018800ff1a7b82 */ /* 0x000ea20000000a00 */
[----:B0-----:R-:W-:-:S04]  /*0ab0*/  ISETP.NE.U32.AND P0, PT, R24, RZ, PT ;  /* 0x000000ff1800720c */ /* 0x001fc80003f05070 */
[----:B------:R-:W-:-:S13]  /*0ac0*/  ISETP.NE.AND.EX P0, PT, R25, RZ, PT, P0 ;  /* 0x000000ff1900720c */ /* 0x000fda0003f05300 */
[----:B-12---:R-:W-:Y:S05]  /*0ad0*/  @!P0 BRA `(.L_x_9) ;  /* 0x0000000000288947 */ /* 0x006fea0003800000 */
[----:B------:R-:W0:Y:S02]  /*0ae0*/  LDC R3, c[0x0][0x634] ;  /* 0x00018d00ff037b82 */ /* 0x000e240000000800 */
[----:B0-----:R-:W-:-:S05]  /*0af0*/  IADD3 R3, P0, R16, R3, RZ ;  /* 0x0000000310037210 */ /* 0x001fca0007f1e0ff */
[----:B------:R-:W-:-:S04]  /*0b00*/  IMAD.X R21, RZ, RZ, R17, P0 ;  /* 0x000000ffff157224 */ /* 0x000fc800000e0611 */
[----:B------:R-:W-:-:S04]  /*0b10*/  IMAD.WIDE.U32 R10, R21, R24, RZ ;  /* 0x00000018150a7225 */ /* 0x000fc800078e00ff */
[----:B------:R-:W-:-:S04]  /*0b20*/  IMAD.WIDE.U32 R12, P0, R3, R25, R10 ;  /* 0x00000019030c7225 */ /* 0x000fc8000780000a */
[----:B------:R-:W-:-:S04]  /*0b30*/  IMAD.WIDE.U32 R10, R3, R24, RZ ;  /* 0x00000018030a7225 */ /* 0x000fc800078e00ff */
[----:B------:R-:W-:Y:S01]  /*0b40*/  IMAD.X R15, RZ, RZ, RZ, P0 ;  /* 0x000000ffff0f7224 */ /* 0x000fe200000e06ff */
[----:B------:R-:W-:Y:S01]  /*0b50*/  IADD3 RZ, P0, R11, R12, RZ ;  /* 0x0000000c0bff7210 */ /* 0x000fe20007f1e0ff */
[----:B------:R-:W-:-:S04]  /*0b60*/  IMAD.MOV.U32 R14, RZ, RZ, R13 ;  /* 0x000000ffff0e7224 */ /* 0x000fc800078e000d */
[----:B------:R-:W-:-:S08]  /*0b70*/  IMAD.WIDE.U32.X R10, R21, R25, R14, P0 ;  /* 0x00000019150a7225 */ /* 0x000fd000000e040e */
.L_x_9:
[----:B------:R-:W0:Y:S01]  /*0b80*/  LDC.64 R30, c[0x0][0x640] ;  /* 0x00019000ff1e7b82 */ /* 0x000e220000000a00 */
[-CC-:B------:R-:W-:Y:S01]  /*0b90*/  SHF.R.U64 R101, R10, R8.reuse, R11.reuse ;  /* 0x000000080a657219 */ /* 0x180fe2000000120b */
[----:B------:R-:W-:Y:S01]  /*0ba0*/  IMAD R29, R9, R23, R4 ;  /* 0x00000017091d7224 */ /* 0x000fe200078e0204 */
[----:B------:R-:W-:Y:S01]  /*0bb0*/  SHF.R.U32.HI R3, RZ, R8, R11 ;  /* 0x00000008ff037219 */ /* 0x000fe2000001160b */
[----:B------:R-:W-:Y:S01]  /*0bc0*/  IMAD.MOV.U32 R23, RZ, RZ, 0x1 ;  /* 0x00000001ff177424 */ /* 0x000fe200078e00ff */
[----:B------:R-:W-:-:S03]  /*0bd0*/  IADD3 R5, P0, RZ, -R101, RZ ;  /* 0x80000065ff057210 */ /* 0x000fc60007f1e0ff */
[----:B------:R-:W1:Y:S02]  /*0be0*/  LDC R12, c[0x0][0x618] ;  /* 0x00018600ff0c7b82 */ /* 0x000e640000000800 */
[----:B------:R-:W-:Y:S02]  /*0bf0*/  IMAD.X R3, RZ, RZ, ~R3, P0 ;  /* 0x000000ffff037224 */ /* 0x000fe400000e0e03 */
[----:B------:R-:W-:-:S04]  /*0c00*/  IMAD.WIDE.U32 R10, R5, R26, R16 ;  /* 0x0000001a050a7225 */ /* 0x000fc800078e0010 */
[----:B------:R-:W2:Y:S01]  /*0c10*/  LDC R20, c[0x0][0x608] ;  /* 0x00018200ff147b82 */ /* 0x000ea20000000800 */
[----:B------:R-:W-:Y:S02]  /*0c20*/  IMAD R8, R3, R26, RZ ;  /* 0x0000001a03087224 */ /* 0x000fe400078e02ff */
[----:B------:R-:W-:Y:S02]  /*0c30*/  IMAD.MOV.U32 R3, RZ, RZ, -0x1 ;  /* 0xffffffffff037424 */ /* 0x000fe400078e00ff */
[----:B------:R-:W-:-:S03]  /*0c40*/  IMAD R5, R5, R27, R8 ;  /* 0x0000001b05057224 */ /* 0x000fc600078e0208 */
[----:B------:R-:W3:Y:S01]  /*0c50*/  LDC R28, c[0x0][0x658] ;  /* 0x00019600ff1c7b82 */ /* 0x000ee20000000800 */
[----:B------:R-:W-:Y:S01]  /*0c60*/  IMAD.IADD R5, R11, 0x1, R5 ;  /* 0x000000010b057824 */ /* 0x000fe200078e0205 */
[----:B0-----:R-:W-:-:S04]  /*0c70*/  ISETP.NE.U32.AND P0, PT, R30, RZ, PT ;  /* 0x000000ff1e00720c */ /* 0x001fc80003f05070 */
[----:B------:R-:W-:Y:S02]  /*0c80*/  ISETP.NE.AND.EX P0, PT, R31, RZ, PT, P0 ;  /* 0x000000ff1f00720c */ /* 0x000fe40003f05300 */
[----:B------:R-:W0:Y:S01]  /*0c90*/  LDC R24, c[0x0][0x600] ;  /* 0x00018000ff187b82 */ /* 0x000e220000000800 */
[-CC-:B-1----:R-:W-:Y:S02]  /*0ca0*/  SHF.R.U64 R14, R10, R12.reuse, R5.reuse ;  /* 0x0000000c0a0e7219 */ /* 0x182fe40000001205 */
[----:B------:R-:W-:-:S05]  /*0cb0*/  SHF.R.U32.HI R5, RZ, R12, R5 ;  /* 0x0000000cff057219 */ /* 0x000fca0000011605 */
[----:B------:R-:W1:Y:S01]  /*0cc0*/  LDC R15, c[0x0][0x648] ;  /* 0x00019200ff0f7b82 */ /* 0x000e620000000800 */
[-CC-:B--2---:R-:W-:Y:S02]  /*0cd0*/  SHF.R.U64 R27, R14, R20.reuse, R5.reuse ;  /* 0x000000140e1b7219 */ /* 0x184fe40000001205 */
[----:B------:R-:W-:-:S05]  /*0ce0*/  SHF.R.U32.HI R5, RZ, R20, R5 ;  /* 0x00000014ff057219 */ /* 0x000fca0000011605 */
[----:B------:R-:W2:Y:S01]  /*0cf0*/  LDC R21, c[0x0][0x638] ;  /* 0x00018e00ff157b82 */ /* 0x000ea20000000800 */
[-CC-:B---3--:R-:W-:Y:S02]  /*0d00*/  SHF.R.U64 R20, R27, R28.reuse, R5.reuse ;  /* 0x0000001c1b147219 */ /* 0x188fe40000001205 */
[-C--:B------:R-:W-:Y:S02]  /*0d10*/  SHF.L.U32 R3, R3, R28.reuse, RZ ;  /* 0x0000001c03037219 */ /* 0x080fe400000006ff */
[----:B------:R-:W-:Y:S01]  /*0d20*/  SHF.R.U32.HI R5, RZ, R28, R5 ;  /* 0x0000001cff057219 */ /* 0x000fe20000011605 */
[----:B------:R-:W-:Y:S01]  /*0d30*/  IMAD.MOV.U32 R4, RZ, RZ, R20 ;  /* 0x000000ffff047224 */ /* 0x000fe200078e0014 */
[----:B------:R-:W-:Y:S01]  /*0d40*/  LOP3.LUT R12, RZ, R3, RZ, 0x33, !PT ;  /* 0x00000003ff0c7212 */ /* 0x000fe200078e33ff */
[----:B------:R-:W3:Y:S01]  /*0d50*/  LDC R25, c[0x0][0x610] ;  /* 0x00018400ff197b82 */ /* 0x000ee20000000800 */
[----:B------:R-:W-:Y:S05]  /*0d60*/  @!P0 BRA `(.L_x_10) ;  /* 0x0000000000288947 */ /* 0x000fea0003800000 */
[----:B------:R-:W4:Y:S02]  /*0d70*/  LDC R3, c[0x0][0x64c] ;  /* 0x00019300ff037b82 */ /* 0x000f240000000800 */
[----:B----4-:R-:W-:-:S05]  /*0d80*/  IADD3 R3, P0, R20, R3, RZ ;  /* 0x0000000314037210 */ /* 0x010fca0007f1e0ff */
        /* <DEDUP_REMOVED lines=8> */
.L_x_10:
[----:B-1----:R-:W-:Y:S01]  /*0e10*/  SHF.R.U64 R4, R4, R15, R5 ;  /* 0x0000000f04047219 */ /* 0x002fe20000001205 */
[----:B0-----:R-:W-:Y:S01]  /*0e20*/  VIADD R5, R24, 0xffffffff ;  /* 0xffffffff18057836 */ /* 0x001fe20000000000 */
[----:B------:R-:W-:Y:S02]  /*0e30*/  SHF.L.U32 R3, R23, R28, RZ ;  /* 0x0000001c17037219 */ /* 0x000fe400000006ff */
[----:B------:R-:W-:Y:S01]  /*0e40*/  LOP3.LUT R12, R27, R12, RZ, 0xc0, !PT ;  /* 0x0000000c1b0c7212 */ /* 0x000fe200078ec0ff */
[----:B------:R-:W-:Y:S01]  /*0e50*/  IMAD.MOV R8, RZ, RZ, -R4 ;  /* 0x000000ffff087224 */ /* 0x000fe200078e0a04 */
[----:B------:R-:W-:Y:S02]  /*0e60*/  SEL R6, R6, R29, !P1 ;  /* 0x0000001d06067207 */ /* 0x000fe40004800000 */
[----:B------:R-:W-:Y:S01]  /*0e70*/  LOP3.LUT R5, R14, R5, RZ, 0xc0, !PT ;  /* 0x000000050e057212 */ /* 0x000fe200078ec0ff */
[----:B------:R-:W-:Y:S02]  /*0e80*/  IMAD R9, R3, R4, R12 ;  /* 0x0000000403097224 */ /* 0x000fe400078e020c */
[----:B--2---:R-:W-:-:S02]  /*0e90*/  IMAD R3, R8, R21, R20 ;  /* 0x0000001508037224 */ /* 0x004fc400078e0214 */
[----:B---3--:R-:W-:Y:S02]  /*0ea0*/  IMAD R6, R9, R25, R6 ;  /* 0x0000001909067224 */ /* 0x008fe400078e0206 */
[----:B------:R-:W-:Y:S02]  /*0eb0*/  IMAD R103, R3, R24, R5 ;  /* 0x0000001803677224 */ /* 0x000fe400078e0205 */
[----:B------:R-:W-:-:S03]  /*0ec0*/  IMAD.MOV.U32 R4, RZ, RZ, 0x1 ;  /* 0x00000001ff047424 */ /* 0x000fc600078e00ff */
[----:B------:R-:W-:Y:S02]  /*0ed0*/  SEL R100, R103, R6, !P1 ;  /* 0x0000000667647207 */ /* 0x000fe40004800000 */
[----:B------:R-:W-:Y:S02]  /*0ee0*/  PRMT R3, R4, 0x7610, R3 ;  /* 0x0000761004037816 */ /* 0x000fe40000000003 */
[----:B------:R-:W-:-:S07]  /*0ef0*/  SEL R103, R6, R103, !P1 ;  /* 0x0000006706677207 */ /* 0x000fce0004800000 */
.L_x_8:
[----:B------:R-:W-:-:S08]  /*0f00*/  NOP ;  /* 0x0000000000007918 */ /* 0x000fd00000000000 */
[----:B------:R-:W0:Y:S02]  /*0f10*/  USETMAXREG.TRY_ALLOC.CTAPOOL UP0, 0xe8 ;  /* 0x000000e8000079c8 */ /* 0x000e240008000600 */
[----:B0-----:R-:W-:-:S13]  /*0f20*/  PLOP3.LUT P0, PT, PT, PT, UP0, 0x80, 0x0 ;  /* 0x000000000000781c */ /* 0x001fda0003f0f008 */
[----:B------:R-:W-:Y:S05]  /*0f30*/  @!P0 BRA `(.L_x_8) ;  /* 0xfffffffc00f08947 */ /* 0x000fea000383ffff */
[----:B------:R-:W-:Y:S01]  /*0f40*/  ULDC.64 UR4, c[0x0][0x598] ;  /* 0x0001660000047ab9 */ /* 0x000fe20000000a00 */
[----:B------:R-:W-:Y:S01]  /*0f50*/  ULDC.64 UR36, c[0x0][0x208] ;  /* 0x0000820000247ab9 */ /* 0x000fe20000000a00 */
[----:B------:R-:W-:-:S04]  /*0f60*/  ISETP.NE.U32.AND P0, PT, RZ, UR4, PT ;  /* 0x00000004ff007c0c */ /* 0x000fc8000bf05070 */
[----:B------:R-:W-:-:S13]  /*0f70*/  ISETP.NE.AND.EX P0, PT, RZ, UR5, PT, P0 ;  /* 0x00000005ff007c0c */ /* 0x000fda000bf05300 */
[----:B------:R-:W-:Y:S05]  /*0f80*/  @!P0 BRA `(.L_x_11) ;  /* 0x00000000001c8947 */ /* 0x000fea0003800000 */
[----:B------:R-:W0:Y:S02]  /*0f90*/  LDC.64 R4, c[0x0][0x598] ;  /* 0x00016600ff047b82 */ /* 0x000e240000000a00 */
[----:B0-----:R-:W2:Y:S02]  /*0fa0*/  LDG.E.64 R4, desc[UR36][R4.64] ;  /* 0x0000002404047981 */ /* 0x001ea4000c1e1b00 */
[----:B--2---:R-:W-:-:S04]  /*0fb0*/  ISETP.NE.U32.AND P0, PT, R4, RZ, PT ;  /* 0x000000ff0400720c */ /* 0x004fc80003f05070 */
[----:B------:R-:W-:-:S13]  /*0fc0*/  ISETP.NE.AND.EX P0, PT, R5, RZ, PT, P0 ;  /* 0x000000ff0500720c */ /* 0x000fda0003f05300 */
[----:B------:R-:W-:Y:S05]  /*0fd0*/  @!P0 BRA `(.L_x_11) ;  /* 0x0000000000088947 */ /* 0x000fea0003800000 */
[----:B------:R0:W5:Y:S01]  /*0fe0*/  LD.E R23, desc[UR36][R4.64] ;  /* 0x0000002404177980 */ /* 0x000162000c101900 */
[----:B------:R-:W-:Y:S05]  /*0ff0*/  BRA `(.L_x_12) ;  /* 0x0000000000247947 */ /* 0x000fea0003800000 */
.L_x_11:
[----:B------:R-:W-:Y:S02]  /*1000*/  ULDC.64 UR4, c[0x0][0x588] ;  /* 0x0001620000047ab9 */ /* 0x000fe40000000a00 */
[----:B------:R-:W-:-:S04]  /*1010*/  ISETP.NE.U32.AND P0, PT, RZ, UR4, PT ;  /* 0x00000004ff007c0c */ /* 0x000fc8000bf05070 */
[----:B------:R-:W-:-:S13]  /*1020*/  ISETP.NE.AND.EX P0, PT, RZ, UR5, PT, P0 ;  /* 0x00000005ff007c0c */ /* 0x000fda000bf05300 */
[----:B------:R-:W-:Y:S05]  /*1030*/  @!P0 BRA `(.L_x_13) ;  /* 0x00000000000c8947 */ /* 0x000fea0003800000 */
[----:B------:R-:W0:Y:S02]  /*1040*/  LDC.64 R4, c[0x0][0x588] ;  /* 0x00016200ff047b82 */ /* 0x000e240000000a00 */
[----:B0-----:R1:W5:Y:S01]  /*1050*/  LDG.E R23, desc[UR36][R4.64] ;  /* 0x0000002404177981 */ /* 0x001362000c1e1900 */
[----:B------:R-:W-:Y:S05]  /*1060*/  BRA `(.L_x_12) ;  /* 0x0000000000087947 */ /* 0x000fea0003800000 */
.L_x_13:
[----:B------:R-:W-:Y:S02]  /*1070*/  ULDC UR4, c[0x0][0x580] ;  /* 0x0001600000047ab9 */ /* 0x000fe40000000800 */
[----:B------:R-:W-:-:S07]  /*1080*/  IMAD.U32 R23, RZ, RZ, UR4 ;  /* 0x00000004ff177e24 */ /* 0x000fce000f8e00ff */
.L_x_12:
[----:B------:R-:W-:Y:S02]  /*1090*/  ULDC.64 UR4, c[0x0][0x5a0] ;  /* 0x0001680000047ab9 */ /* 0x000fe40000000a00 */
[----:B------:R-:W-:-:S04]  /*10a0*/  ISETP.NE.U32.AND P0, PT, RZ, UR4, PT ;  /* 0x00000004ff007c0c */ /* 0x000fc8000bf05070 */
[----:B------:R-:W-:-:S13]  /*10b0*/  ISETP.NE.AND.EX P0, PT, RZ, UR5, PT, P0 ;  /* 0x00000005ff007c0c */ /* 0x000fda000bf05300 */
[----:B------:R-:W-:Y:S05]  /*10c0*/  @!P0 BRA `(.L_x_14) ;  /* 0x00000000001c8947 */ /* 0x000fea0003800000 */
[----:B01----:R-:W0:Y:S02]  /*10d0*/  LDC.64 R4, c[0x0][0x5a0] ;  /* 0x00016800ff047b82 */ /* 0x003e240000000a00 */
[----:B0-----:R-:W2:Y:S02]  /*10e0*/  LDG.E.64 R4, desc[UR36][R4.64] ;  /* 0x0000002404047981 */ /* 0x001ea4000c1e1b00 */
[----:B--2---:R-:W-:-:S04]  /*10f0*/  ISETP.NE.U32.AND P0, PT, R4, RZ, PT ;  /* 0x000000ff0400720c */ /* 0x004fc80003f05070 */
[----:B------:R-:W-:-:S13]  /*1100*/  ISETP.NE.AND.EX P0, PT, R5, RZ, PT, P0 ;  /* 0x000000ff0500720c */ /* 0x000fda0003f05300 */
[----:B------:R-:W-:Y:S05]  /*1110*/  @!P0 BRA `(.L_x_14) ;  /* 0x0000000000088947 */ /* 0x000fea0003800000 */
[----:B------:R0:W5:Y:S01]  /*1120*/  LD.E R90, desc[UR36][R4.64] ;  /* 0x00000024045a7980 */ /* 0x000162000c101900 */
[----:B------:R-:W-:Y:S05]  /*1130*/  BRA `(.L_x_15) ;  /* 0x0000000000247947 */ /* 0x000fea0003800000 */
.L_x_14:
[----:B------:R-:W-:Y:S02]  /*1140*/  ULDC.64 UR4, c[0x0][0x590] ;  /* 0x0001640000047ab9 */ /* 0x000fe40000000a00 */
[----:B------:R-:W-:-:S04]  /*1150*/  ISETP.NE.U32.AND P0, PT, RZ, UR4, PT ;  /* 0x00000004ff007c0c */ /* 0x000fc8000bf05070 */
[----:B------:R-:W-:-:S13]  /*1160*/  ISETP.NE.AND.EX P0, PT, RZ, UR5, PT, P0 ;  /* 0x00000005ff007c0c */ /* 0x000fda000bf05300 */
[----:B------:R-:W-:Y:S05]  /*1170*/  @!P0 BRA `(.L_x_16) ;  /* 0x00000000000c8947 */ /* 0x000fea0003800000 */
[----:B------:R-:W2:Y:S02]  /*1180*/  LDC.64 R90, c[0x0][0x590] ;  /* 0x00016400ff5a7b82 */ /* 0x000ea40000000a00 */
[----:B--2---:R2:W5:Y:S01]  /*1190*/  LDG.E R90, desc[UR36][R90.64] ;  /* 0x000000245a5a7981 */ /* 0x004562000c1e1900 */
[----:B------:R-:W-:Y:S05]  /*11a0*/  BRA `(.L_x_15) ;  /* 0x0000000000087947 */ /* 0x000fea0003800000 */
.L_x_16:
[----:B------:R-:W-:Y:S02]  /*11b0*/  ULDC UR4, c[0x0][0x584] ;  /* 0x0001610000047ab9 */ /* 0x000fe40000000800 */
[----:B------:R-:W-:-:S07]  /*11c0*/  IMAD.U32 R90, RZ, RZ, UR4 ;  /* 0x00000004ff5a7e24 */ /* 0x000fce000f8e00ff */
.L_x_15:
[----:B------:R-:W-:-:S13]  /*11d0*/  LOP3.LUT P0, RZ, R3, 0xff, RZ, 0xc0, !PT ;  /* 0x000000ff03ff7812 */ /* 0x000fda000780c0ff */
[----:B------:R-:W-:Y:S05]  /*11e0*/  @!P0 EXIT ;  /* 0x000000000000894d */ /* 0x000fea0003800000 */
[----:B------:R-:W3:Y:S01]  /*11f0*/  LDC R93, c[0x0][0x658] ;  /* 0x00019600ff5d7b82 */ /* 0x000ee20000000800 */
[----:B------:R-:W-:Y:S01]  /*1200*/  LOP3.LUT R7, R7, 0x1, RZ, 0xc0, !PT ;  /* 0x0000000107077812 */ /* 0x000fe200078ec0ff */
[----:B------:R-:W-:Y:S01]  /*1210*/  ULDC.64 UR6, c[0x0][0x288] ;  /* 0x0000a20000067ab9 */ /* 0x000fe20000000a00 */
[----:B------:R-:W-:Y:S01]  /*1220*/  SHF.R.U32.HI R3, RZ, 0x2, R95 ;  /* 0x00000002ff037819 */ /* 0x000fe2000001165f */
[----:B------:R-:W-:Y:S01]  /*1230*/  UIADD3 UR4, UR7, 0x7f, URZ ;  /* 0x0000007f07047890 */ /* 0x000fe2000fffe03f */
[----:B------:R-:W-:Y:S01]  /*1240*/  SHF.R.U32.HI R0, RZ, 0x1, R0 ;  /* 0x00000001ff007819 */ /* 0x000fe20000011600 */
[----:B------:R-:W-:Y:S01]  /*1250*/  IMAD.SHL.U32 R88, R7, 0x40, RZ ;  /* 0x0000004007587824 */ /* 0x000fe200078e00ff */
[----:B------:R-:W-:Y:S01]  /*1260*/  LOP3.LUT R3, R3, 0x7, RZ, 0xc0, !PT ;  /* 0x0000000703037812 */ /* 0x000fe200078ec0ff */
[----:B------:R-:W4:Y:S01]  /*1270*/  LDC.64 R8, c[0x0][0x5c8] ;  /* 0x00017200ff087b82 */ /* 0x000f220000000a00 */
[----:B------:R-:W-:Y:S01]  /*1280*/  USHF.R.S32.HI UR5, URZ, 0x1f, UR4 ;  /* 0x0000001f3f057899 */ /* 0x000fe20008011404 */
[----:B------:R-:W-:Y:S01]  /*1290*/  LOP3.LUT R0, R0, 0x30, RZ, 0xc0, !PT ;  /* 0x0000003000007812 */ /* 0x000fe200078ec0ff */
[----:B------:R-:W-:Y:S01]  /*12a0*/  IMAD.MOV.U32 R6, RZ, RZ, 0x1 ;  /* 0x00000001ff067424 */ /* 0x000fe200078e00ff */
[--C-:B------:R-:W-:Y:S01]  /*12b0*/  LOP3.LUT R88, R88, 0x40, R3.reuse, 0xe2, !PT ;  /* 0x0000004058587812 */ /* 0x100fe200078ee203 */
[----:B------:R-:W-:Y:S01]  /*12c0*/  ULEA.HI UR5, UR5, UR4, URZ, 0x7 ;  /* 0x0000000405057291 */ /* 0x000fe2000f8f383f */
[-C--:B01----:R-:W-:Y:S01]  /*12d0*/  IADD3 R4, RZ, -R0.reuse, -R3 ;  /* 0x80000000ff047210 */ /* 0x083fe20007ffe803 */
[----:B------:R-:W-:Y:S01]  /*12e0*/  IMAD.U32 R5, RZ, RZ, UR6 ;  /* 0x00000006ff057e24 */ /* 0x000fe2000f8e00ff */
[----:B------:R-:W0:Y:S01]  /*12f0*/  LDC R97, c[0x0][0x600] ;  /* 0x00018000ff617b82 */ /* 0x000e220000000800 */
[----:B------:R-:W-:Y:S01]  /*1300*/  LOP3.LUT R88, R88, R0, RZ, 0xfc, !PT ;  /* 0x0000000058587212 */ /* 0x000fe200078efcff */
[----:B------:R-:W-:Y:S01]  /*1310*/  IMAD.MOV.U32 R0, RZ, RZ, -0x1 ;  /* 0xffffffffff007424 */ /* 0x000fe200078e00ff */
[----:B------:R-:W-:Y:S01]  /*1320*/  USHF.R.S32.HI UR43, URZ, 0x7, UR5 ;  /* 0x000000073f2b7899 */ /* 0x000fe20008011405 */
[----:B------:R-:W-:Y:S01]  /*1330*/  LOP3.LUT R94, R95, 0x3, RZ, 0xc0, !PT ;  /* 0x000000035f5e7812 */ /* 0x000fe200078ec0ff */
[----:B------:R-:W-:Y:S01]  /*1340*/  IMAD R4, R7, -0x40, R4 ;  /* 0xffffffc007047824 */ /* 0x000fe200078e0204 */
[C---:B------:R-:W-:Y:S01]  /*1350*/  LOP3.LUT R96, R95.reuse, 0x80, RZ, 0xc0, !PT ;  /* 0x000000805f607812 */ /* 0x040fe200078ec0ff */
[----:B------:R-:W-:Y:S01]  /*1360*/  UISETP.LT.AND UP0, UPT, UR43, 0x1, UPT ;  /* 0x000000012b00788c */ /* 0x000fe2000bf01270 */
[-C--:B---3--:R-:W-:Y:S01]  /*1370*/  SHF.L.U32 R0, R0, R93.reuse, RZ ;  /* 0x0000005d00007219 */ /* 0x088fe200000006ff */
[----:B------:R-:W-:Y:S01]  /*1380*/  ULDC UR4, c[0x0][0x284] ;  /* 0x0000a10000047ab9 */ /* 0x000fe20000000800 */
[----:B------:R-:W-:Y:S01]  /*1390*/  IMAD R94, R94, -0x2, R5 ;  /* 0xfffffffe5e5e7824 */ /* 0x000fe200078e0205 */
[----:B------:R-:W-:Y:S01]  /*13a0*/  USEL UR44, UR43, 0x1, UP0 ;  /* 0x000000012b2c7887 */ /* 0x000fe20008000000 */
[----:B------:R-:W-:Y:S01]  /*13b0*/  SHF.L.U32 R93, R6, R93, RZ ;  /* 0x0000005d065d7219 */ /* 0x000fe200000006ff */
[----:B------:R-:W-:Y:S01]  /*13c0*/  IMAD.SHL.U32 R95, R95, 0x2, RZ ;  /* 0x000000025f5f7824 */ /* 0x000fe200078e00ff */
[----:B------:R-:W-:Y:S01]  /*13d0*/  LOP3.LUT R102, R18, 0x1, RZ, 0xfc, !PT ;  /* 0x0000000112667812 */ /* 0x000fe200078efcff */
[----:B------:R-:W-:Y:S01]  /*13e0*/  VIADD R99, R4, UR4 ;  /* 0x0000000404637c36 */ /* 0x000fe20008000000 */
[C---:B----4-:R-:W-:Y:S01]  /*13f0*/  SHF.L.U64.HI R92, R8.reuse, 0x3, R9 ;  /* 0x00000003085c7819 */ /* 0x050fe20000010209 */
[----:B--2---:R-:W-:Y:S01]  /*1400*/  IMAD.SHL.U32 R91, R8, 0x8, RZ ;  /* 0x00000008085b7824 */ /* 0x004fe200078e00ff */
[----:B------:R-:W-:Y:S01]  /*1410*/  SHF.R.U32.HI R96, RZ, 0x7, R96 ;  /* 0x00000007ff607819 */ /* 0x000fe20000011660 */
[----:B------:R-:W-:Y:S01]  /*1420*/  IMAD.MOV.U32 R89, RZ, RZ, RZ ;  /* 0x000000ffff597224 */ /* 0x000fe200078e00ff */
[----:B------:R-:W-:Y:S01]  /*1430*/  LOP3.LUT R98, RZ, R0, RZ, 0x33, !PT ;  /* 0x00000000ff627212 */ /* 0x000fe200078e33ff */
[----:B------:R-:W-:Y:S01]  /*1440*/  UIADD3 UR44, UR43, -UR44, URZ ;  /* 0x8000002c2b2c7290 */ /* 0x000fe2000fffe03f */
[----:B------:R-:W-:Y:S01]  /*1450*/  UMOV UR40, URZ ;  /* 0x0000003f00287c82 */ /* 0x000fe20008000000 */
[----:B0-----:R-:W-:Y:S01]  /*1460*/  VIADD R97, R97, 0xffffffff ;  /* 0xffffffff61617836 */ /* 0x001fe20000000000 */
[----:B------:R-:W-:-:S09]  /*1470*/  UMOV UR42, URZ ;  /* 0x0000003f002a7c82 */ /* 0x000fd20008000000 */
.L_x_162:
[----:B0-----:R-:W0:Y:S01]  /*1480*/  SHFL.IDX PT, R0, R96, RZ, 0x1f ;  /* 0x00001fff60007589 */ /* 0x001e2200000e0000 */
[----:B-1----:R-:W1:Y:S01]  /*1490*/  S2UR UR7, SR_CgaCtaId ;  /* 0x00000000000779c3 */ /* 0x002e620000008800 */
[----:B------:R-:W-:Y:S01]  /*14a0*/  UMOV UR6, 0x400 ;  /* 0x0000040000067882 */ /* 0x000fe20000000000 */
[----:B0-----:R-:W-:Y:S01]  /*14b0*/  R2UR UR4, R0 ;  /* 0x00000000000472ca */ /* 0x001fe200000e0000 */
[----:B-1----:R-:W-:-:S12]  /*14c0*/  ULEA UR6, UR7, UR6, 0x18 ;  /* 0x0000000607067291 */ /* 0x002fd8000f8ec03f */
[----:B------:R-:W-:-:S04]  /*14d0*/  ULEA.HI UR5, UR4, UR4, URZ, 0x1 ;  /* 0x0000000404057291 */ /* 0x000fc8000f8f083f */
[----:B------:R-:W-:-:S04]  /*14e0*/  ULOP3.LUT UR5, UR5, 0x7fffe, URZ, 0xc0, !UPT ;  /* 0x0007fffe05057892 */ /* 0x000fc8000f8ec03f */
[----:B------:R-:W-:-:S03]  /*14f0*/  UIADD3 UR5, UR4, -UR5, URZ ;  /* 0x8000000504057290 */ /* 0x000fc6000fffe03f */
[----:B------:R-:W-:Y:S01]  /*1500*/  ULDC UR4, c[0x0][0x28c] ;  /* 0x0000a30000047ab9 */ /* 0x000fe20000000800 */
[----:B------:R-:W-:Y:S01]  /*1510*/  ULEA UR5, UR5, UR6, 0xd ;  /* 0x0000000605057291 */ /* 0x000fe2000f8e683f */
[----:B------:R-:W-:-:S03]  /*1520*/  ISETP.LT.AND P0, PT, RZ, UR4, PT ;  /* 0x00000004ff007c0c */ /* 0x000fc6000bf01270 */
[----:B------:R-:W-:-:S04]  /*1530*/  UIADD3 UR5, UR5, 0x100, URZ ;  /* 0x0000010005057890 */ /* 0x000fc8000fffe03f */
[----:B------:R-:W-:-:S04]  /*1540*/  USHF.R.U32.HI UR5, URZ, 0x4, UR5 ;  /* 0x000000043f057899 */ /* 0x000fc80008011605 */
[----:B------:R-:W-:-:S04]  /*1550*/  ULOP3.LUT UR5, UR5, 0x3fff, URZ, 0xc0, !UPT ;  /* 0x00003fff05057892 */ /* 0x000fc8000f8ec03f */
[----:B------:R-:W-:Y:S01]  /*1560*/  ULOP3.LUT UR45, UR5, 0x10000, URZ, 0xfc, !UPT ;  /* 0x00010000052d7892 */ /* 0x000fe2000f8efc3f */
[----:B--2345:R-:W-:Y:S11]  /*1570*/  @P0 BRA `(.L_x_17) ;  /* 0x0000000000400947 */ /* 0x03cff60003800000 */
[----:B------:R-:W-:Y:S01]  /*1580*/  MOV R0, 0x0 ;  /* 0x0000000000007802 */ /* 0x000fe20000000f00 */
[----:B------:R-:W-:Y:S01]  /*1590*/  ULDC.64 UR4, c[0x4][0x68] ;  /* 0x01001a0000047ab9 */ /* 0x000fe20000000a00 */
[----:B------:R-:W-:Y:S01]  /*15a0*/  ULDC.64 UR6, c[0x4][0x8] ;  /* 0x0100020000067ab9 */ /* 0x000fe20000000a00 */
[----:B------:R-:W-:Y:S01]  /*15b0*/  IMAD.U32 R4, RZ, RZ, UR4 ;  /* 0x00000004ff047e24 */ /* 0x000fe2000f8e00ff */
[----:B------:R0:W1:Y:S01]  /*15c0*/  LDC.64 R14, c[0x4][R0] ;  /* 0x01000000000e7b82 */ /* 0x0000620000000a00 */
[----:B------:R-:W-:Y:S01]  /*15d0*/  IMAD.U32 R5, RZ, RZ, UR5 ;  /* 0x00000005ff057e24 */ /* 0x000fe2000f8e00ff */
[----:B------:R-:W-:Y:S01]  /*15e0*/  ULDC.64 UR4, c[0x4][0x70] ;  /* 0x01001c0000047ab9 */ /* 0x000fe20000000a00 */
[----:B------:R-:W-:Y:S02]  /*15f0*/  IMAD.U32 R10, RZ, RZ, UR6 ;  /* 0x00000006ff0a7e24 */ /* 0x000fe4000f8e00ff */
[----:B------:R-:W-:Y:S02]  /*1600*/  IMAD.U32 R6, RZ, RZ, UR4 ;  /* 0x00000004ff067e24 */ /* 0x000fe4000f8e00ff */
[----:B------:R-:W-:-:S02]  /*1610*/  IMAD.U32 R7, RZ, RZ, UR5 ;  /* 0x00000005ff077e24 */ /* 0x000fc4000f8e00ff */
[----:B------:R-:W-:Y:S02]  /*1620*/  IMAD.U32 R11, RZ, RZ, UR7 ;  /* 0x00000007ff0b7e24 */ /* 0x000fe4000f8e00ff */
[----:B------:R-:W-:Y:S02]  /*1630*/  IMAD.MOV.U32 R8, RZ, RZ, 0x1e1 ;  /* 0x000001e1ff087424 */ /* 0x000fe400078e00ff */
[----:B------:R-:W-:Y:S02]  /*1640*/  IMAD.MOV.U32 R12, RZ, RZ, 0x1 ;  /* 0x00000001ff0c7424 */ /* 0x000fe400078e00ff */
[----:B0-----:R-:W-:-:S07]  /*1650*/  IMAD.MOV.U32 R13, RZ, RZ, RZ ;  /* 0x000000ffff0d7224 */ /* 0x001fce00078e00ff */
[----:B------:R-:W-:-:S07]  /*1660*/  LEPC R20, `(.L_x_17) ;  /* 0x000000001014794e */ /* 0x000fce0000000000 */
[----:B-1---5:R-:W-:Y:S05]  /*1670*/  CALL.ABS.NOINC R14 ;  /* 0x000000000e007343 */ /* 0x022fea0003c00000 */
.L_x_17:
[----:B------:R-:W-:-:S13]  /*1680*/  ISETP.NE.AND P0, PT, R102, 0x3, PT ;  /* 0x000000036600780c */ /* 0x000fda0003f05270 */
[----:B------:R-:W-:Y:S05]  /*1690*/  @!P0 BRA `(.L_x_18) ;  /* 0x0000000000048947 */ /* 0x000fea0003800000 */
[----:B------:R-:W-:Y:S01]  /*16a0*/  BPT.TRAP 0x1 ;  /* 0x000000040000795c */ /* 0x000fe20000300000 */
.L_x_18:
[----:B------:R-:W0:Y:S01]  /*16b0*/  S2UR UR5, SR_CgaCtaId ;  /* 0x00000000000579c3 */ /* 0x000e220000008800 */
[----:B------:R-:W-:Y:S01]  /*16c0*/  UMOV UR4, 0x400 ;  /* 0x0000040000047882 */ /* 0x000fe20000000000 */
[----:B------:R-:W-:Y:S02]  /*16d0*/  IMAD.U32 R0, RZ, RZ, UR40 ;  /* 0x00000028ff007e24 */ /* 0x000fe4000f8e00ff */
[----:B------:R-:W-:-:S03]  /*16e0*/  IMAD.U32 R3, RZ, RZ, UR42 ;  /* 0x0000002aff037e24 */ /* 0x000fc6000f8e00ff */
[----:B------:R-:W-:Y:S01]  /*16f0*/  SHF.L.U32 R0, R0, 0x1f, RZ ;  /* 0x0000001f00007819 */ /* 0x000fe200000006ff */
[----:B0-----:R-:W-:-:S06]  /*1700*/  ULEA UR4, UR5, UR4, 0x18 ;  /* 0x0000000405047291 */ /* 0x001fcc000f8ec03f */
[----:B------:R-:W-:-:S04]  /*1710*/  IMAD.U32 R6, RZ, RZ, UR4 ;  /* 0x00000004ff067e24 */ /* 0x000fc8000f8e00ff */
[----:B------:R-:W-:-:S04]  /*1720*/  IMAD R3, R3, 0x8, R6 ;  /* 0x0000000803037824 */ /* 0x000fc800078e0206 */
[----:B------:R0:W1:Y:S01]  /*1730*/  SYNCS.PHASECHK.TRANS64.TRYWAIT P1, [R3+URZ], R0 ;  /* 0x00000000030075a7 */ /* 0x000062000802017f */
[----:B------:R-:W-:Y:S05]  /*1740*/  @!P0 BRA `(.L_x_19) ;  /* 0x0000000000048947 */ /* 0x000fea0003800000 */
[----:B------:R-:W-:Y:S01]  /*1750*/  BPT.TRAP 0x1 ;  /* 0x000000040000795c */ /* 0x000fe20000300000 */
.L_x_19:
[----:B------:R-:W-:-:S05]  /*1760*/  IMAD.U32 R4, RZ, RZ, UR44 ;  /* 0x0000002cff047e24 */ /* 0x000fca000f8e00ff */
[----:B------:R-:W-:Y:S01]  /*1770*/  ISETP.GE.AND P2, PT, R4, 0x1, PT ;  /* 0x000000010400780c */ /* 0x000fe20003f46270 */
[----:B-1----:R-:W-:-:S12]  /*1780*/  @P1 BRA `(.L_x_20) ;  /* 0x0000000000081947 */ /* 0x002fd80003800000 */
[----:B------:R-:W1:Y:S02]  /*1790*/  SYNCS.PHASECHK.TRANS64.TRYWAIT P1, [R3+URZ], R0 ;  /* 0x00000000030075a7 */ /* 0x000e64000802017f */
[----:B-1----:R-:W-:Y:S05]  /*17a0*/  @!P1 BRA `(.L_x_21) ;  /* 0x0000006800b49947 */ /* 0x002fea0003800000 */
.L_x_20:
[----:B------:R-:W-:Y:S05]  /*17b0*/  WARPSYNC.ALL ;  /* 0x0000000000007948 */ /* 0x000fea0003800000 */
[----:B------:R-:W-:Y:S01]  /*17c0*/  R2UR UR4, R6 ;  /* 0x00000000060472ca */ /* 0x000fe200000e0000 */
[----:B------:R-:W-:Y:S01]  /*17d0*/  ULEA UR5, UR42, UR45, 0xb ;  /* 0x0000002d2a057291 */ /* 0x000fe2000f8e583f */
[----:B------:R-:W-:Y:S01]  /*17e0*/  WARPGROUP.ARRIVE ;  /* 0x00000000000079c5 */ /* 0x000fe20000000000 */
[----:B------:R-:W-:Y:S01]  /*17f0*/  UMOV UR9, 0x40000040 ;  /* 0x4000004000097882 */ /* 0x000fe20000000000 */
[----:B------:R-:W-:-:S04]  /*1800*/  UMOV UR11, 0x40000040 ;  /* 0x40000040000b7882 */ /* 0x000fc80000000000 */
[----:B------:R-:W-:-:S05]  /*1810*/  UMOV UR8, UR5 ;  /* 0x0000000500087c82 */ /* 0x000fca0008000000 */
[----:B------:R-:W-:-:S04]  /*1820*/  UIADD3 UR4, UR4, 0x18100, URZ ;  /* 0x0001810004047890 */ /* 0x000fc8000fffe03f */
[----:B------:R-:W-:-:S04]  /*1830*/  USHF.R.U32.HI UR4, URZ, 0x4, UR4 ;  /* 0x000000043f047899 */ /* 0x000fc80008011604 */
[----:B------:R-:W-:-:S04]  /*1840*/  ULOP3.LUT UR4, UR4, 0x3fff, URZ, 0xc0, !UPT ;  /* 0x00003fff04047892 */ /* 0x000fc8000f8ec03f */
[----:B------:R-:W-:-:S04]  /*1850*/  ULOP3.LUT UR4, UR4, 0x10000, URZ, 0xfc, !UPT ;  /* 0x0001000004047892 */ /* 0x000fc8000f8efc3f */
[----:B------:R-:W-:-:S07]  /*1860*/  ULEA UR6, UR42, UR4, 0xb ;  /* 0x000000042a067291 */ /* 0x000fce000f8e583f */
[----:B------:R-:W-:Y:S02]  /*1870*/  UMOV UR10, UR6 ;  /* 0x00000006000a7c82 */ /* 0x000fe40008000000 */
[----:B------:R-:W-:Y:S01]  /*1880*/  HGMMA.64x128x16.F32.BF16 R24, gdesc[UR8], RZ, !UPT, gsb0 ;  /* 0x01e00000081879f0 */ /* 0x000fe2000c0018ff */
[----:B------:R-:W-:Y:S02]  /*1890*/  UIADD3 UR8, UR5, 0x2, URZ ;  /* 0x0000000205087890 */ /* 0x000fe4000fffe03f */
[----:B------:R-:W-:Y:S01]  /*18a0*/  UIADD3 UR10, UR6, 0x2, URZ ;  /* 0x00000002060a7890 */ /* 0x000fe2000fffe03f */
[----:B------:R-:W-:Y:S01]  /*18b0*/  UMOV UR9, 0x40000040 ;  /* 0x4000004000097882 */ /* 0x000fe20000000000 */
[----:B------:R-:W-:Y:S01]  /*18c0*/  UMOV UR11, 0x40000040 ;  /* 0x40000040000b7882 */ /* 0x000fe20000000000 */
[----:B------:R-:W-:Y:S02]  /*18d0*/  WARPGROUP.DEPBAR.LE gsb0, 0x0 ;  /* 0x00008000000079c5 */ /* 0x000fe40000010000 */
[----:B------:R-:W-:-:S06]  /*18e0*/  WARPGROUP.ARRIVE ;  /* 0x00000000000079c5 */ /* 0x000fcc0000000000 */
[----:B------:R-:W-:Y:S01]  /*18f0*/  HGMMA.64x128x16.F32.BF16 R24, gdesc[UR8], R24, gsb0 ;  /* 0x01e00000081879f0 */ /* 0x000fe20008001818 */
        /* <DEDUP_REMOVED lines=41> */
[----:B------:R-:W-:Y:S03]  /*1b90*/  HGMMA.64x128x16.F32.BF16 R24, gdesc[UR8], R24, gsb0 ;  /* 0x01e00000081879f0 */ /* 0x000fe60008001818 */
[----:B------:R-:W-:Y:S02]  /*1ba0*/  WARPGROUP.DEPBAR.LE gsb0, 0x0 ;  /* 0x00008000000079c5 */ /* 0x000fe40000010000 */
[----:B------:R-:W-:Y:S05]  /*1bb0*/  @!P2 BRA `(.L_x_22) ;  /* 0x000000040098a947 */ /* 0x000fea0003800000 */
[----:B------:R-:W-:Y:S01]  /*1bc0*/  UIADD3 UR5, UR42, 0x1, URZ ;  /* 0x000000012a057890 */ /* 0x000fe2000fffe03f */
[----:B01----:R-:W-:Y:S02]  /*1bd0*/  IMAD.U32 R0, RZ, RZ, UR44 ;  /* 0x0000002cff007e24 */ /* 0x003fe4000f8e00ff */
[----:B------:R-:W-:Y:S01]  /*1be0*/  IMAD.U32 R3, RZ, RZ, UR42 ;  /* 0x0000002aff037e24 */ /* 0x000fe2000f8e00ff */
[----:B------:R-:W-:-:S04]  /*1bf0*/  UISETP.NE.AND UP0, UPT, UR5, 0x3, UPT ;  /* 0x000000030500788c */ /* 0x000fc8000bf05270 */
[----:B------:R-:W-:Y:S02]  /*1c00*/  USEL UR6, URZ, 0x1, UP0 ;  /* 0x000000013f067887 */ /* 0x000fe40008000000 */
[----:B------:R-:W-:Y:S02]  /*1c10*/  USEL UR5, UR5, URZ, UP0 ;  /* 0x0000003f05057287 */ /* 0x000fe40008000000 */
[----:B------:R-:W-:-:S06]  /*1c20*/  ULOP3.LUT UR6, UR40, UR6, URZ, 0x3c, !UPT ;  /* 0x0000000628067292 */ /* 0x000fcc000f8e3c3f */
[----:B------:R-:W-:-:S07]  /*1c30*/  IMAD.U32 R7, RZ, RZ, UR6 ;  /* 0x00000006ff077e24 */ /* 0x000fce000f8e00ff */
.L_x_29:
[----:B------:R-:W-:Y:S05]  /*1c40*/  @!P0 BRA `(.L_x_23) ;  /* 0x0000000000048947 */ /* 0x000fea0003800000 */
[----:B------:R-:W-:Y:S01]  /*1c50*/  BPT.TRAP 0x1 ;  /* 0x000000040000795c */ /* 0x000fe20000300000 */
.L_x_23:
[----:B------:R-:W0:Y:S01]  /*1c60*/  S2UR UR7, SR_CgaCtaId ;  /* 0x00000000000779c3 */ /* 0x000e220000008800 */
[----:B------:R-:W-:Y:S01]  /*1c70*/  UMOV UR6, 0x400 ;  /* 0x0000040000067882 */ /* 0x000fe20000000000 */
[----:B------:R-:W-:Y:S01]  /*1c80*/  IMAD.U32 R5, RZ, RZ, UR5 ;  /* 0x00000005ff057e24 */ /* 0x000fe2000f8e00ff */
[----:B------:R-:W-:Y:S01]  /*1c90*/  SHF.L.U32 R4, R7, 0x1f, RZ ;  /* 0x0000001f07047819 */ /* 0x000fe200000006ff */
[----:B0-----:R-:W-:-:S06]  /*1ca0*/  ULEA UR6, UR7, UR6, 0x18 ;  /* 0x0000000607067291 */ /* 0x001fcc000f8ec03f */
[----:B------:R-:W-:-:S04]  /*1cb0*/  IMAD.U32 R6, RZ, RZ, UR6 ;  /* 0x00000006ff067e24 */ /* 0x000fc8000f8e00ff */
[----:B------:R-:W-:-:S04]  /*1cc0*/  IMAD R5, R5, 0x8, R6 ;  /* 0x0000000805057824 */ /* 0x000fc800078e0206 */
[----:B------:R0:W1:Y:S01]  /*1cd0*/  SYNCS.PHASECHK.TRANS64.TRYWAIT P1, [R5+URZ], R4 ;  /* 0x00000004050075a7 */ /* 0x000062000802017f */
[----:B------:R-:W-:Y:S05]  /*1ce0*/  @!P0 BRA `(.L_x_24) ;  /* 0x0000000000048947 */ /* 0x000fea0003800000 */
[----:B------:R-:W-:Y:S01]  /*1cf0*/  BPT.TRAP 0x1 ;  /* 0x000000040000795c */ /* 0x000fe20000300000 */
.L_x_24:
[----:B-1----:R-:W-:Y:S05]  /*1d00*/  @P1 BRA `(.L_x_25) ;  /* 0x0000000000081947 */ /* 0x002fea0003800000 */
[----:B------:R-:W1:Y:S02]  /*1d10*/  SYNCS.PHASECHK.TRANS64.TRYWAIT P1, [R5+URZ], R4 ;  /* 0x00000004050075a7 */ /* 0x000e64000802017f */
[----:B-1----:R-:W-:Y:S05]  /*1d20*/  @!P1 BRA `(.L_x_26) ;  /* 0x0000006400689947 */ /* 0x002fea0003800000 */
.L_x_25:
[----:B------:R-:W-:Y:S01]  /*1d30*/  ULEA UR6, UR5, UR45, 0xb ;  /* 0x0000002d05067291 */ /* 0x000fe2000f8e583f */
[----:B------:R-:W-:Y:S01]  /*1d40*/  WARPGROUP.ARRIVE ;  /* 0x00000000000079c5 */ /* 0x000fe20000000000 */
[----:B------:R-:W-:Y:S01]  /*1d50*/  ULEA UR7, UR5, UR4, 0xb ;  /* 0x0000000405077291 */ /* 0x000fe2000f8e583f */
[----:B------:R-:W-:Y:S01]  /*1d60*/  UMOV UR9, 0x40000040 ;  /* 0x4000004000097882 */ /* 0x000fe20000000000 */
[----:B------:R-:W-:-:S03]  /*1d70*/  UMOV UR11, 0x40000040 ;  /* 0x40000040000b7882 */ /* 0x000fc60000000000 */
[----:B------:R-:W-:Y:S02]  /*1d80*/  UMOV UR8, UR6 ;  /* 0x0000000600087c82 */ /* 0x000fe40008000000 */
[----:B------:R-:W-:Y:S02]  /*1d90*/  UMOV UR10, UR7 ;  /* 0x00000007000a7c82 */ /* 0x000fe40008000000 */
[----:B------:R-:W-:Y:S01]  /*1da0*/  HGMMA.64x128x16.F32.BF16 R24, gdesc[UR8], R24, gsb0 ;  /* 0x01e00000081879f0 */ /* 0x000fe20008001818 */
[----:B------:R-:W-:Y:S02]  /*1db0*/  UIADD3 UR8, UR6, 0x2, URZ ;  /* 0x0000000206087890 */ /* 0x000fe4000fffe03f */
[----:B------:R-:W-:Y:S01]  /*1dc0*/  UIADD3 UR10, UR7, 0x2, URZ ;  /* 0x00000002070a7890 */ /* 0x000fe2000fffe03f */
[----:B------:R-:W-:Y:S01]  /*1dd0*/  UMOV UR9, 0x40000040 ;  /* 0x4000004000097882 */ /* 0x000fe20000000000 */
[----:B------:R-:W-:Y:S01]  /*1de0*/  UMOV UR11, 0x40000040 ;  /* 0x40000040000b7882 */ /* 0x000fe20000000000 */
[----:B------:R-:W-:-:S02]  /*1df0*/  WARPGROUP.DEPBAR.LE gsb0, 0x0 ;  /* 0x00008000000079c5 */ /* 0x000fc40000010000 */
        /* <DEDUP_REMOVED lines=46> */
[----:B------:R-:W-:Y:S01]  /*20e0*/  BPT.TRAP 0x1 ;  /* 0x000000040000795c */ /* 0x000fe20000300000 */
.L_x_27:
[----:B------:R-:W-:-:S13]  /*20f0*/  ISETP.NE.AND P1, PT, R22, RZ, PT ;  /* 0x000000ff1600720c */ /* 0x000fda0003f25270 */
[----:B01----:R-:W-:-:S04]  /*2100*/  @P1 IMAD R4, R3, 0x8, R6 ;  /* 0x0000000803041824 */ /* 0x003fc800078e0206 */
[----:B------:R-:W-:-:S05]  /*2110*/  @P1 VIADD R4, R4, 0x18 ;  /* 0x0000001804041836 */ /* 0x000fca0000000000 */
[----:B------:R-:W-:-:S04]  /*2120*/  @P1 PRMT R4, R19, 0x654, R4 ;  /* 0x0000065413041816 */ /* 0x000fc80000000004 */
[----:B------:R0:W-:Y:S01]  /*2130*/  @P1 SYNCS.ARRIVE.TRANS64.RED.A1T0 RZ, [R4+URZ], RZ ;  /* 0x000000ff04ff19a7 */ /* 0x0001e2000810043f */
[----:B------:R-:W-:-:S13]  /*2140*/  ISETP.GT.U32.AND P1, PT, R18, 0x1, PT ;  /* 0x000000011200780c */ /* 0x000fda0003f24070 */
[----:B0-----:R-:W-:Y:S05]  /*2150*/  @P1 BRA `(.L_x_28) ;  /* 0x0000000000041947 */ /* 0x001fea0003800000 */
[----:B------:R-:W-:Y:S01]  /*2160*/  BPT.TRAP 0x1 ;  /* 0x000000040000795c */ /* 0x000fe20000300000 */
.L_x_28:
[----:B------:R-:W-:Y:S01]  /*2170*/  UIADD3 UR5, UR5, 0x1, URZ ;  /* 0x0000000105057890 */ /* 0x000fe2000fffe03f */
[C---:B------:R-:W-:Y:S01]  /*2180*/  ISETP.GT.AND P2, PT, R0.reuse, 0x1, PT ;  /* 0x000000010000780c */ /* 0x040fe20003f44270 */
[----:B------:R-:W-:Y:S02]  /*2190*/  VIADD R3, R3, 0x1 ;  /* 0x0000000103037836 */ /* 0x000fe40000000000 */
[----:B------:R-:W-:Y:S01]  /*21a0*/  UISETP.NE.AND UP0, UPT, UR5, 0x3, UPT ;  /* 0x000000030500788c */ /* 0x000fe2000bf05270 */
[----:B------:R-:W-:Y:S02]  /*21b0*/  VIADD R0, R0, 0xffffffff ;  /* 0xffffffff00007836 */ /* 0x000fe40000000000 */
[C---:B------:R-:W-:Y:S01]  /*21c0*/  ISETP.NE.AND P1, PT, R3.reuse, 0x3, PT ;  /* 0x000000030300780c */ /* 0x040fe20003f25270 */
[----:B------:R-:W-:Y:S02]  /*21d0*/  USEL UR6, URZ, 0x1, UP0 ;  /* 0x000000013f067887 */ /* 0x000fe40008000000 */
[----:B------:R-:W-:Y:S01]  /*21e0*/  USEL UR5, UR5, URZ, UP0 ;  /* 0x0000003f05057287 */ /* 0x000fe20008000000 */
[----:B------:R-:W-:-:S03]  /*21f0*/  SEL R3, R3, RZ, P1 ;  /* 0x000000ff03037207 */ /* 0x000fc60000800000 */
[----:B------:R-:W-:Y:S01]  /*2200*/  LOP3.LUT R7, R7, UR6, RZ, 0x3c, !PT ;  /* 0x0000000607077c12 */ /* 0x000fe2000f8e3cff */
[----:B------:R-:W-:Y:S07]  /*2210*/  @P2 BRA `(.L_x_29) ;  /* 0xfffffff800882947 */ /* 0x000fee000383ffff */
.L_x_22:
[----:B01----:R-:W0:Y:S02]  /*2220*/  LDC R0, c[0x0][0x28c] ;  /* 0x0000a300ff007b82 */ /* 0x003e240000000800 */
[----:B0-----:R-:W-:-:S13]  /*2230*/  ISETP.GE.AND P1, PT, R0, 0x1, PT ;  /* 0x000000010000780c */ /* 0x001fda0003f26270 */
[----:B------:R-:W-:Y:S05]  /*2240*/  @!P1 BRA `(.L_x_30) ;  /* 0x0000000000449947 */ /* 0x000fea0003800000 */
[----:B------:R-:W-:Y:S05]  /*2250*/  @!P0 BRA `(.L_x_31) ;  /* 0x0000000000048947 */ /* 0x000fea0003800000 */
[----:B------:R-:W-:Y:S01]  /*2260*/  BPT.TRAP 0x1 ;  /* 0x000000040000795c */ /* 0x000fe20000300000 */
.L_x_31:
[----:B------:R-:W-:-:S13]  /*2270*/  ISETP.NE.AND P0, PT, R22, RZ, PT ;  /* 0x000000ff1600720c */ /* 0x000fda0003f05270 */
[----:B------:R-:W-:-:S05]  /*2280*/  VOTEU.ANY UP0, P0 ;  /* 0x00000000003f7886 */ /* 0x000fca0000000100 */
[----:B------:R-:W-:-:S06]  /*2290*/  @UP0 UIADD3 UR4, UR44, UR42, URZ ;  /* 0x0000002a2c040290 */ /* 0x000fcc000fffe03f */
[----:B------:R-:W-:Y:S02]  /*22a0*/  IMAD.U32 R4, RZ, RZ, UR4 ;  /* 0x00000004ff047e24 */ /* 0x000fe4000f8e00ff */
[----:B------:R-:W-:Y:S02]  /*22b0*/  IMAD.U32 R3, RZ, RZ, UR4 ;  /* 0x00000004ff037e24 */ /* 0x000fe4000f8e00ff */
[----:B------:R-:W-:-:S05]  /*22c0*/  @P0 IMAD.WIDE.U32 R4, R4, -0x55555555, RZ ;  /* 0xaaaaaaab04040825 */ /* 0x000fca00078e00ff */
[----:B------:R-:W-:-:S05]  /*22d0*/  @P0 SHF.R.U32.HI R0, RZ, 0x1, R5 ;  /* 0x00000001ff000819 */ /* 0x000fca0000011605 */
[----:B------:R-:W-:-:S04]  /*22e0*/  @P0 IMAD R0, R0, -0x3, R3 ;  /* 0xfffffffd00000824 */ /* 0x000fc800078e0203 */
[----:B------:R-:W-:-:S04]  /*22f0*/  @P0 IMAD R0, R0, 0x8, R6 ;  /* 0x0000000800000824 */ /* 0x000fc800078e0206 */
[----:B------:R-:W-:-:S05]  /*2300*/  @P0 VIADD R0, R0, 0x18 ;  /* 0x0000001800000836 */ /* 0x000fca0000000000 */
[----:B------:R-:W-:-:S04]  /*2310*/  @P0 PRMT R0, R19, 0x654, R0 ;  /* 0x0000065413000816 */ /* 0x000fc80000000000 */
[----:B------:R0:W-:Y:S01]  /*2320*/  @P0 SYNCS.ARRIVE.TRANS64.RED.A1T0 RZ, [R0+URZ], RZ ;  /* 0x000000ff00ff09a7 */ /* 0x0001e2000810043f */
[----:B------:R-:W-:-:S13]  /*2330*/  ISETP.GT.U32.AND P0, PT, R18, 0x1, PT ;  /* 0x000000011200780c */ /* 0x000fda0003f04070 */
[----:B0-----:R-:W-:Y:S05]  /*2340*/  @P0 BRA `(.L_x_30) ;  /* 0x0000000000040947 */ /* 0x001fea0003800000 */
[----:B------:R-:W-:Y:S01]  /*2350*/  BPT.TRAP 0x1 ;  /* 0x000000040000795c */ /* 0x000fe20000300000 */
.L_x_30:
[----:B------:R-:W-:Y:S01]  /*2360*/  IMAD.SHL.U32 R100, R100, 0x80, RZ ;  /* 0x0000008064647824 */ /* 0x000fe200078e00ff */
[----:B------:R-:W-:Y:S01]  /*2370*/  UIADD3 UR42, UR43, UR42, URZ ;  /* 0x0000002a2b2a7290 */ /* 0x000fe2000fffe03f */
[----:B------:R-:W-:Y:S01]  /*2380*/  SHF.R.S32.HI R11, RZ, 0x1f, R101 ;  /* 0x0000001fff0b7819 */ /* 0x000fe20000011465 */
[----:B------:R-:W-:Y:S01]  /*2390*/  UISETP.GE.U32.AND UP1, UPT, UR43, 0x3, UPT ;  /* 0x000000032b00788c */ /* 0x000fe2000bf26070 */
[----:B------:R-:W-:Y:S01]  /*23a0*/  IMAD.SHL.U32 R6, R103, 0x80, RZ ;  /* 0x0000008067067824 */ /* 0x000fe200078e00ff */
[----:B------:R-:W-:Y:S01]  /*23b0*/  ULDC UR7, c[0x0][0x288] ;  /* 0x0000a20000077ab9 */ /* 0x000fe20000000800 */
[C---:B------:R-:W-:Y:S01]  /*23c0*/  LOP3.LUT R8, R100.reuse, 0x6, R95, 0xf8, !PT ;  /* 0x0000000664087812 */ /* 0x040fe200078ef85f */
[----:B------:R-:W-:Y:S01]  /*23d0*/  UISETP.GT.U32.AND UP0, UPT, UR42, 0x2, UPT ;  /* 0x000000022a00788c */ /* 0x000fe2000bf04070 */
[----:B------:R-:W-:Y:S01]  /*23e0*/  ISETP.GE.AND P0, PT, R100, UR7, PT ;  /* 0x0000000764007c0c */ /* 0x000fe2000bf06270 */
[----:B------:R-:W-:Y:S01]  /*23f0*/  ULDC.64 UR4, c[0x0][0x5d0] ;  /* 0x0001740000047ab9 */ /* 0x000fe20000000a00 */
[--C-:B------:R-:W-:Y:S01]  /*2400*/  SHF.R.S32.HI R9, RZ, 0x1f, R8.reuse ;  /* 0x0000001fff097819 */ /* 0x100fe20000011408 */
[----:B------:R-:W-:Y:S01]  /*2410*/  ULDC UR10, c[0x0][0x284] ;  /* 0x0000a100000a7ab9 */ /* 0x000fe20000000800 */
[----:B------:R-:W-:Y:S01]  /*2420*/  IMAD R0, R11, UR4, RZ ;  /* 0x000000040b007c24 */ /* 0x000fe2000f8e02ff */
[----:B------:R-:W-:Y:S01]  /*2430*/  UISETP.LT.U32.AND UP0, UPT, UR43, 0x3, UP0 ;  /* 0x000000032b00788c */ /* 0x000fe20008701070 */
[----:B------:R-:W-:Y:S01]  /*2440*/  ISETP.GE.OR P0, PT, R6, UR10, P0 ;  /* 0x0000000a06007c0c */ /* 0x000fe20008706670 */
[----:B------:R-:W-:Y:S01]  /*2450*/  IMAD.WIDE.U32 R4, R101, UR4, R8 ;  /* 0x0000000465047c25 */ /* 0x000fe2000f8e0008 */
[----:B------:R-:W-:Y:S01]  /*2460*/  ULDC.64 UR8, c[0x0][0x5c8] ;  /* 0x0001720000087ab9 */ /* 0x000fe20000000a00 */
[----:B------:R-:W-:-:S02]  /*2470*/  USEL UR6, URZ, 0x1, !UP0 ;  /* 0x000000013f067887 */ /* 0x000fc4000c000000 */
[----:B------:R-:W-:Y:S01]  /*2480*/  IMAD R3, R101, UR5, R0 ;  /* 0x0000000565037c24 */ /* 0x000fe2000f8e0200 */
[----:B------:R-:W-:Y:S01]  /*2490*/  @UP1 UIMAD.WIDE.U32 UR4, UR42, -0x55555555, URZ ;  /* 0xaaaaaaab2a0418a5 */ /* 0x000fe2000f8e003f */
[----:B------:R-:W-:Y:S01]  /*24a0*/  IMAD.WIDE R104, R103, 0x80, R88 ;  /* 0x0000008067687825 */ /* 0x000fe200078e0258 */
[----:B------:R-:W-:Y:S02]  /*24b0*/  ULOP3.LUT UR40, UR40, UR6, URZ, 0x3c, !UPT ;  /* 0x0000000628287292 */ /* 0x000fe4000f8e3c3f */
[----:B------:R-:W-:Y:S01]  /*24c0*/  @UP1 USHF.R.U32.HI UR4, URZ, 0x1, UR5 ;  /* 0x000000013f041899 */ /* 0x000fe20008011605 */
[----:B------:R-:W-:Y:S02]  /*24d0*/  IMAD.IADD R5, R5, 0x1, R3 ;  /* 0x0000000105057824 */ /* 0x000fe400078e0203 */
[----:B------:R-:W-:Y:S01]  /*24e0*/  IMAD R3, R105, UR8, RZ ;  /* 0x0000000869037c24 */ /* 0x000fe2000f8e02ff */
[----:B------:R-:W-:Y:S01]  /*24f0*/  @UP1 ULOP3.LUT UR40, UR40, 0x1, UR4, 0x78, !UPT ;  /* 0x0000000128281892 */ /* 0x000fe2000f8e7804 */
[----:B------:R-:W-:-:S04]  /*2500*/  IMAD.WIDE.U32 R106, R104, UR8, R4 ;  /* 0x00000008686a7c25 */ /* 0x000fc8000f8e0004 */
[----:B------:R-:W-:Y:S02]  /*2510*/  IMAD R7, R104, UR9, R3 ;  /* 0x0000000968077c24 */ /* 0x000fe4000f8e0203 */
[----:B------:R-:W-:Y:S01]  /*2520*/  IMAD.MOV.U32 R0, RZ, RZ, -0x1 ;  /* 0xffffffffff007424 */ /* 0x000fe200078e00ff */
[----:B------:R-:W-:Y:S06]  /*2530*/  @P0 BRA `(.L_x_32) ;  /* 0x00000040001c0947 */ /* 0x000fec0003800000 */
[----:B-----5:R-:W-:Y:S01]  /*2540*/  FSETP.NEU.AND P0, PT, R90, RZ, PT ;  /* 0x000000ff5a00720b */ /* 0x020fe20003f0d000 */
[----:B------:R-:W-:Y:S01]  /*2550*/  IMAD.IADD R4, R94, 0x1, -R100 ;  /* 0x000000015e047824 */ /* 0x000fe200078e0a64 */
[----:B------:R-:W-:Y:S01]  /*2560*/  BSSY B0, `(.L_x_32) ;  /* 0x0000404000007945 */ /* 0x000fe20003800000 */
[----:B------:R-:W-:Y:S02]  /*2570*/  IMAD.IADD R3, R99, 0x1, -R6 ;  /* 0x0000000163037824 */ /* 0x000fe400078e0a06 */
[----:B------:R-:W-:Y:S01]  /*2580*/  IMAD.IADD R103, R107, 0x1, R7 ;  /* 0x000000016b677824 */ /* 0x000fe200078e0207 */
[----:B------:R-:W-:-:S04]  /*2590*/  ISETP.GT.AND P2, PT, R4, RZ, PT ;  /* 0x000000ff0400720c */ /* 0x000fc80003f44270 */
[----:B------:R-:W-:-:S03]  /*25a0*/  ISETP.GT.AND P1, PT, R3, RZ, P2 ;  /* 0x000000ff0300720c */ /* 0x000fc60001724270 */
[----:B------:R-:W-:Y:S10]  /*25b0*/  @!P0 BRA `(.L_x_33) ;  /* 0x0000002c00288947 */ /* 0x000ff40003800000 */
[----:B------:R-:W0:Y:S01]  /*25c0*/  LDC.64 R110, c[0x0][0x5b8] ;  /* 0x00016e00ff6e7b82 */ /* 0x000e220000000a00 */
[----:B------:R-:W-:-:S07]  /*25d0*/  ULDC.64 UR4, c[0x0][0x5c0] ;  /* 0x0001700000047ab9 */ /* 0x000fce0000000a00 */
[----:B------:R-:W1:Y:S08]  /*25e0*/  LDC.64 R112, c[0x0][0x5b0] ;  /* 0x00016c00ff707b82 */ /* 0x000e700000000a00 */
[----:B------:R-:W2:Y:S01]  /*25f0*/  LDC.64 R114, c[0x0][0x5a8] ;  /* 0x00016a00ff727b82 */ /* 0x000ea20000000a00 */
[-C--:B0-----:R-:W-:Y:S02]  /*2600*/  IMAD R6, R11, R110.reuse, RZ ;  /* 0x0000006e0b067224 */ /* 0x081fe400078e02ff */
[----:B------:R-:W-:-:S04]  /*2610*/  IMAD.WIDE.U32 R108, R101, R110, R8 ;  /* 0x0000006e656c7225 */ /* 0x000fc800078e0008 */
[----:B------:R-:W-:Y:S02]  /*2620*/  IMAD R107, R101, R111, R6 ;  /* 0x0000006f656b7224 */ /* 0x000fe400078e0206 */
[-C--:B-1----:R-:W-:Y:S02]  /*2630*/  IMAD R5, R105, R112.reuse, RZ ;  /* 0x0000007069057224 */ /* 0x082fe400078e02ff */
[----:B------:R-:W-:Y:S02]  /*2640*/  IMAD.IADD R13, R109, 0x1, R107 ;  /* 0x000000016d0d7824 */ /* 0x000fe400078e026b */
[----:B------:R-:W-:Y:S02]  /*2650*/  IMAD.MOV.U32 R12, RZ, RZ, R108 ;  /* 0x000000ffff0c7224 */ /* 0x000fe400078e006c */
[C---:B------:R-:W-:Y:S02]  /*2660*/  IMAD R111, R104.reuse, R113, R5 ;  /* 0x00000071686f7224 */ /* 0x040fe400078e0205 */
[----:B------:R-:W-:-:S04]  /*2670*/  IMAD.WIDE.U32 R6, R104, R112, R12 ;  /* 0x0000007068067225 */ /* 0x000fc800078e000c */
[----:B------:R-:W-:Y:S01]  /*2680*/  IMAD.IADD R5, R7, 0x1, R111 ;  /* 0x0000000107057824 */ /* 0x000fe200078e026f */
[----:B--2---:R-:W-:-:S04]  /*2690*/  LEA R14, P0, R6, R114, 0x1 ;  /* 0x00000072060e7211 */ /* 0x004fc800078008ff */
[----:B------:R-:W-:-:S05]  /*26a0*/  LEA.HI.X R15, R6, R115, R5, 0x1, P0 ;  /* 0x00000073060f7211 */ /* 0x000fca00000f0c05 */
[----:B------:R0:W2:Y:S01]  /*26b0*/  @P1 LDG.E.LTC128B.U16 R5, desc[UR36][R14.64] ;  /* 0x000000240e051981 */ /* 0x0000a2000c1e1520 */
[----:B------:R-:W-:Y:S01]  /*26c0*/  LEA R10, P0, R106, UR4, 0x1 ;  /* 0x000000046a0a7c11 */ /* 0x000fe2000f8008ff */
[----:B------:R-:W-:Y:S01]  /*26d0*/  IMAD.WIDE.U32 R6, R104, R112, R8 ;  /* 0x0000007068067225 */ /* 0x000fe200078e0008 */
[----:B------:R-:W-:Y:S03]  /*26e0*/  BSSY B1, `(.L_x_34) ;  /* 0x0000012000017945 */ /* 0x000fe60003800000 */
[----:B------:R-:W-:Y:S02]  /*26f0*/  IMAD.IADD R7, R111, 0x1, R7 ;  /* 0x000000016f077824 */ /* 0x000fe400078e0207 */
[----:B------:R-:W-:Y:S01]  /*2700*/  IMAD.WIDE.U32 R20, R101, R110, R6 ;  /* 0x0000006e65147225 */ /* 0x000fe200078e0006 */
[----:B0-----:R-:W-:-:S03]  /*2710*/  SHF.L.U64.HI R15, R112, 0x3, R113 ;  /* 0x00000003700f7819 */ /* 0x001fc60000010271 */
[----:B------:R-:W-:Y:S01]  /*2720*/  IMAD.IADD R7, R107, 0x1, R21 ;  /* 0x000000016b077824 */ /* 0x000fe200078e0215 */
[----:B------:R-:W-:Y:S01]  /*2730*/  LEA R6, P4, R20, R114, 0x1 ;  /* 0x0000007214067211 */ /* 0x000fe200078808ff */
[----:B------:R-:W-:-:S03]  /*2740*/  IMAD.SHL.U32 R14, R112, 0x8, RZ ;  /* 0x00000008700e7824 */ /* 0x000fc600078e00ff */
[----:B------:R-:W-:Y:S01]  /*2750*/  LEA.HI.X R7, R20, R115, R7, 0x1, P4 ;  /* 0x0000007314077211 */ /* 0x000fe200020f0c07 */
[----:B--2---:R-:W-:-:S04]  /*2760*/  IMAD.U32 R11, R5, 0x10000, RZ ;  /* 0x00010000050b7824 */ /* 0x004fc800078e00ff */
[----:B------:R-:W-:-:S04]  /*2770*/  FMUL R11, R11, R90 ;  /* 0x0000005a0b0b7220 */ /* 0x000fc80000400000 */
[----:B------:R-:W-:Y:S01]  /*2780*/  FFMA R24, R24, R23, R11 ;  /* 0x0000001718187223 */ /* 0x000fe2000000000b */
[----:B------:R-:W-:Y:S02]  /*2790*/  LEA.HI.X R11, R106, UR5, R103, 0x1, P0 ;  /* 0x000000056a0b7c11 */ /* 0x000fe400080f0c67 */
[----:B------:R-:W-:Y:S02]  /*27a0*/  ISETP.GT.AND P0, PT, R4, 0x1, PT ;  /* 0x000000010400780c */ /* 0x000fe40003f04270 */
[----:B------:R-:W-:Y:S02]  /*27b0*/  F2FP.BF16.F32.PACK_AB R24, RZ, R24 ;  /* 0x00000018ff18723e */ /* 0x000fe400000010ff */
[----:B------:R-:W-:-:S03]  /*27c0*/  ISETP.GT.AND P3, PT, R3, RZ, P0 ;  /* 0x000000ff0300720c */ /* 0x000fc60000764270 */
[----:B------:R0:W-:Y:S10]  /*27d0*/  @P1 STG.E.U16 desc[UR36][R10.64], R24 ;  /* 0x000000180a001986 */ /* 0x0001f4000c101524 */
[----:B------:R-:W-:Y:S05]  /*27e0*/  @!P3 BRA `(.L_x_35) ;  /* 0x000000000004b947 */ /* 0x000fea0003800000 */
[----:B------:R1:W5:Y:S02]  /*27f0*/  LDG.E.LTC128B.U16 R5, desc[UR36][R6.64+0x2] ;  /* 0x0000022406057981 */ /* 0x000364000c1e1520 */
.L_x_35:
[----:B------:R-:W-:Y:S05]  /*2800*/  BSYNC B1 ;  /* 0x0000000000017941 */ /* 0x000fea0003800000 */
.L_x_34:
[----:B-----5:R-:W-:Y:S01]  /*2810*/  IMAD.U32 R103, R5, 0x10000, RZ ;  /* 0x0001000005677824 */ /* 0x020fe200078e00ff */
[----:B------:R-:W-:Y:S01]  /*2820*/  ISETP.GT.AND P2, PT, R3, 0x8, P2 ;  /* 0x000000080300780c */ /* 0x000fe20001744270 */
[----:B------:R-:W-:Y:S01]  /*2830*/  IMAD.WIDE.U32 R20, R104, R112, R14 ;  /* 0x0000007068147225 */ /* 0x000fe200078e000e */
[----:B0-----:R-:W-:-:S03]  /*2840*/  PRMT R24, R5, 0x7610, R24 ;  /* 0x0000761005187816 */ /* 0x001fc60000000018 */
[----:B------:R-:W-:Y:S01]  /*2850*/  FMUL R12, R103, R90 ;  /* 0x0000005a670c7220 */ /* 0x000fe20000400000 */
[----:B------:R-:W-:Y:S01]  /*2860*/  IMAD.IADD R111, R111, 0x1, R21 ;  /* 0x000000016f6f7824 */ /* 0x000fe200078e0215 */
[----:B------:R-:W-:Y:S02]  /*2870*/  IADD3 R108, P1, R108, R20, RZ ;  /* 0x000000146c6c7210 */ /* 0x000fe40007f3e0ff */
[----:B------:R-:W-:-:S03]  /*2880*/  FFMA R12, R25, R23, R12 ;  /* 0x00000017190c7223 */ /* 0x000fc6000000000c */
[----:B------:R-:W-:Y:S02]  /*2890*/  IMAD.X R13, R111, 0x1, R13, P1 ;  /* 0x000000016f0d7824 */ /* 0x000fe400008e060d */
[----:B------:R-:W-:Y:S02]  /*28a0*/  F2FP.BF16.F32.PACK_AB R12, RZ, R12 ;  /* 0x0000000cff0c723e */ /* 0x000fe400000010ff */
[----:B------:R-:W-:Y:S02]  /*28b0*/  LEA R14, P1, R108, R114, 0x1 ;  /* 0x000000726c0e7211 */ /* 0x000fe400078208ff */
[----:B------:R-:W-:Y:S02]  /*28c0*/  PRMT R21, R12, 0x7610, R21 ;  /* 0x000076100c157816 */ /* 0x000fe40000000015 */
[----:B------:R-:W-:-:S03]  /*28d0*/  LEA.HI.X R15, R108, R115, R13, 0x1, P1 ;  /* 0x000000736c0f7211 */ /* 0x000fc600008f0c0d */
[----:B------:R0:W-:Y:S04]  /*28e0*/  @P3 STG.E.U16 desc[UR36][R10.64+0x2], R21 ;  /* 0x000002150a003986 */ /* 0x0001e8000c101524 */
[----:B------:R-:W2:Y:S01]  /*28f0*/  @P2 LDG.E.LTC128B.U16 R24, desc[UR36][R14.64] ;  /* 0x000000240e182981 */ /* 0x000ea2000c1e1520 */
[----:B------:R-:W-:Y:S01]  /*2900*/  IADD3 R20, P1, R8, R20, RZ ;  /* 0x0000001408147210 */ /* 0x000fe20007f3e0ff */
[----:B------:R-:W-:Y:S01]  /*2910*/  BSSY B1, `(.L_x_36) ;  /* 0x0000011000017945 */ /* 0x000fe20003800000 */
[----:B------:R-:W-:Y:S02]  /*2920*/  SHF.L.U64.HI R13, R91, 0x1, R92 ;  /* 0x000000015b0d7819 */ /* 0x000fe4000001025c */
[----:B------:R-:W-:Y:S01]  /*2930*/  ISETP.GT.AND P0, PT, R3, 0x8, P0 ;  /* 0x000000080300780c */ /* 0x000fe20000704270 */
[----:B0-----:R-:W-:Y:S01]  /*2940*/  IMAD.X R21, R9, 0x1, R111, P1 ;  /* 0x0000000109157824 */ /* 0x001fe200008e066f */
[----:B------:R-:W-:Y:S01]  /*2950*/  LEA R12, P1, R91, R10, 0x1 ;  /* 0x0000000a5b0c7211 */ /* 0x000fe200078208ff */
[----:B------:R-:W-:-:S04]  /*2960*/  IMAD.WIDE.U32 R20, R101, R110, R20 ;  /* 0x0000006e65147225 */ /* 0x000fc800078e0014 */
[----:B------:R-:W-:Y:S01]  /*2970*/  IMAD.X R13, R13, 0x1, R11, P1 ;  /* 0x000000010d0d7824 */ /* 0x000fe200008e060b */
[----:B------:R-:W-:Y:S01]  /*2980*/  LEA R8, P3, R20, R114, 0x1 ;  /* 0x0000007214087211 */ /* 0x000fe200078608ff */
[----:B------:R-:W-:-:S05]  /*2990*/  IMAD.IADD R9, R107, 0x1, R21 ;  /* 0x000000016b097824 */ /* 0x000fca00078e0215 */
[----:B------:R-:W-:Y:S01]  /*29a0*/  LEA.HI.X R9, R20, R115, R9, 0x1, P3 ;  /* 0x0000007314097211 */ /* 0x000fe200018f0c09 */
[----:B--2---:R-:W-:-:S04]  /*29b0*/  IMAD.U32 R5, R24, 0x10000, RZ ;  /* 0x0001000018057824 */ /* 0x004fc800078e00ff */
[----:B------:R-:W-:-:S04]  /*29c0*/  FMUL R5, R5, R90 ;  /* 0x0000005a05057220 */ /* 0x000fc80000400000 */
[----:B------:R-:W-:-:S05]  /*29d0*/  FFMA R5, R26, R23, R5 ;  /* 0x000000171a057223 */ /* 0x000fca0000000005 */
[----:B------:R-:W-:-:S05]  /*29e0*/  F2FP.BF16.F32.PACK_AB R5, RZ, R5 ;  /* 0x00000005ff05723e */ /* 0x000fca00000010ff */
[----:B------:R0:W-:Y:S01]  /*29f0*/  @P2 STG.E.U16 desc[UR36][R12.64], R5 ;  /* 0x000000050c002986 */ /* 0x0001e2000c101524 */
[----:B------:R-:W-:Y:S05]  /*2a00*/  @!P0 BRA `(.L_x_37) ;  /* 0x0000000000048947 */ /* 0x000fea0003800000 */
[----:B------:R2:W5:Y:S02]  /*2a10*/  LDG.E.LTC128B.U16 R24, desc[UR36][R8.64+0x2] ;  /* 0x0000022408187981 */ /* 0x000564000c1e1520 */
.L_x_37:
[----:B------:R-:W-:Y:S05]  /*2a20*/  BSYNC B1 ;  /* 0x0000000000017941 */ /* 0x000fea0003800000 */
.L_x_36:
[----:B0----5:R-:W-:Y:S01]  /*2a30*/  IMAD.U32 R5, R24, 0x10000, RZ ;  /* 0x0001000018057824 */ /* 0x021fe200078e00ff */
[----:B------:R-:W-:Y:S01]  /*2a40*/  ISETP.GT.AND P1, PT, R4, 0x8, PT ;  /* 0x000000080400780c */ /* 0x000fe20003f24270 */
[----:B------:R-:W-:Y:S02]  /*2a50*/  BSSY B1, `(.L_x_38) ;  /* 0x0000008000017945 */ /* 0x000fe40003800000 */
[----:B------:R-:W-:Y:S01]  /*2a60*/  FMUL R14, R5, R90 ;  /* 0x0000005a050e7220 */ /* 0x000fe20000400000 */
[----:B------:R-:W-:-:S03]  /*2a70*/  ISETP.GT.AND P2, PT, R3, RZ, P1 ;  /* 0x000000ff0300720c */ /* 0x000fc60000f44270 */
[----:B------:R-:W-:-:S05]  /*2a80*/  FFMA R14, R27, R23, R14 ;  /* 0x000000171b0e7223 */ /* 0x000fca000000000e */
[----:B------:R-:W-:-:S05]  /*2a90*/  F2FP.BF16.F32.PACK_AB R14, RZ, R14 ;  /* 0x0000000eff0e723e */ /* 0x000fca00000010ff */
[----:B------:R0:W-:Y:S01]  /*2aa0*/  @P0 STG.E.U16 desc[UR36][R12.64+0x2], R14 ;  /* 0x0000020e0c000986 */ /* 0x0001e2000c101524 */
[----:B------:R-:W-:Y:S05]  /*2ab0*/  @!P2 BRA `(.L_x_39) ;  /* 0x000000000004a947 */ /* 0x000fea0003800000 */
[----:B------:R3:W5:Y:S02]  /*2ac0*/  LDG.E.LTC128B.U16 R24, desc[UR36][R6.64+0x10] ;  /* 0x0000102406187981 */ /* 0x000764000c1e1520 */
.L_x_39:
[----:B------:R-:W-:Y:S05]  /*2ad0*/  BSYNC B1 ;  /* 0x0000000000017941 */ /* 0x000fea0003800000 */
.L_x_38:
[----:B-----5:R-:W-:Y:S01]  /*2ae0*/  IMAD.U32 R5, R24, 0x10000, RZ ;  /* 0x0001000018057824 */ /* 0x020fe200078e00ff */
        /* <DEDUP_REMOVED lines=9> */
.L_x_41:
[----:B------:R-:W-:Y:S05]  /*2b80*/  BSYNC B1 ;  /* 0x0000000000017941 */ /* 0x000fea0003800000 */
.L_x_40:
[----:B----45:R-:W-:Y:S01]  /*2b90*/  IMAD.U32 R5, R24, 0x10000, RZ ;  /* 0x0001000018057824 */ /* 0x030fe200078e00ff */
[----:B------:R-:W-:Y:S01]  /*2ba0*/  ISETP.GT.AND P1, PT, R3, 0x8, P1 ;  /* 0x000000080300780c */ /* 0x000fe20000f24270 */
[----:B------:R-:W-:Y:S02]  /*2bb0*/  BSSY B1, `(.L_x_42) ;  /* 0x0000007000017945 */ /* 0x000fe40003800000 */
[----:B0-----:R-:W-:-:S04]  /*2bc0*/  FMUL R14, R5, R90 ;  /* 0x0000005a050e7220 */ /* 0x001fc80000400000 */
[----:B------:R-:W-:-:S05]  /*2bd0*/  FFMA R14, R29, R23, R14 ;  /* 0x000000171d0e7223 */ /* 0x000fca000000000e */
[----:B------:R-:W-:-:S05]  /*2be0*/  F2FP.BF16.F32.PACK_AB R14, RZ, R14 ;  /* 0x0000000eff0e723e */ /* 0x000fca00000010ff */
[----:B------:R0:W-:Y:S01]  /*2bf0*/  @P3 STG.E.U16 desc[UR36][R10.64+0x12], R14 ;  /* 0x0000120e0a003986 */ /* 0x0001e2000c101524 */
[----:B------:R-:W-:Y:S05]  /*2c00*/  @!P1 BRA `(.L_x_43) ;  /* 0x0000000000049947 */ /* 0x000fea0003800000 */
[----:B------:R4:W5:Y:S02]  /*2c10*/  LDG.E.LTC128B.U16 R24, desc[UR36][R8.64+0x10] ;  /* 0x0000102408187981 */ /* 0x000964000c1e1520 */
.L_x_43:
[----:B------:R-:W-:Y:S05]  /*2c20*/  BSYNC B1 ;  /* 0x0000000000017941 */ /* 0x000fea0003800000 */
.L_x_42:
[----:B-----5:R-:W-:Y:S01]  /*2c30*/  IMAD.U32 R5, R24, 0x10000, RZ ;  /* 0x0001000018057824 */ /* 0x020fe200078e00ff */
[----:B------:R-:W-:Y:S01]  /*2c40*/  ISETP.GT.AND P0, PT, R3, 0x8, P0 ;  /* 0x000000080300780c */ /* 0x000fe20000704270 */
[----:B------:R-:W-:Y:S02]  /*2c50*/  BSSY B1, `(.L_x_44) ;  /* 0x0000007000017945 */ /* 0x000fe40003800000 */
[----:B------:R-:W-:-:S04]  /*2c60*/  FMUL R5, R5, R90 ;  /* 0x0000005a05057220 */ /* 0x000fc80000400000 */
[----:B------:R-:W-:-:S05]  /*2c70*/  FFMA R5, R30, R23, R5 ;  /* 0x000000171e057223 */ /* 0x000fca0000000005 */
[----:B------:R-:W-:-:S05]  /*2c80*/  F2FP.BF16.F32.PACK_AB R5, RZ, R5 ;  /* 0x00000005ff05723e */ /* 0x000fca00000010ff */
[----:B------:R0:W-:Y:S01]  /*2c90*/  @P1 STG.E.U16 desc[UR36][R12.64+0x10], R5 ;  /* 0x000010050c001986 */ /* 0x0001e2000c101524 */
[----:B------:R-:W-:Y:S05]  /*2ca0*/  @!P0 BRA `(.L_x_45) ;  /* 0x0000000000048947 */ /* 0x000fea0003800000 */
[----:B------:R0:W5:Y:S02]  /*2cb0*/  LDG.E.LTC128B.U16 R24, desc[UR36][R8.64+0x12] ;  /* 0x0000122408187981 */ /* 0x000164000c1e1520 */
.L_x_45:
[----:B------:R-:W-:Y:S05]  /*2cc0*/  BSYNC B1 ;  /* 0x0000000000017941 */ /* 0x000fea0003800000 */
.L_x_44:
        /* <DEDUP_REMOVED lines=10> */
.L_x_47:
[----:B------:R-:W-:Y:S05]  /*2d70*/  BSYNC B1 ;  /* 0x0000000000017941 */ /* 0x000fea0003800000 */
.L_x_46:
        /* <DEDUP_REMOVED lines=10> */
.L_x_49:
[----:B------:R-:W-:Y:S05]  /*2e20*/  BSYNC B1 ;  /* 0x0000000000017941 */ /* 0x000fea0003800000 */
.L_x_48:
[----:B0----5:R-:W-:Y:S01]  /*2e30*/  IMAD.U32 R5, R24, 0x10000, RZ ;  /* 0x0001000018057824 */ /* 0x021fe200078e00ff */
        /* <DEDUP_REMOVED lines=8> */
.L_x_51:
[----:B------:R-:W-:Y:S05]  /*2ec0*/  BSYNC B1 ;  /* 0x0000000000017941 */ /* 0x000fea0003800000 */
.L_x_50:
        /* <DEDUP_REMOVED lines=9> */
.L_x_53:
[----:B------:R-:W-:Y:S05]  /*2f60*/  BSYNC B1 ;  /* 0x0000000000017941 */ /* 0x000fea0003800000 */
.L_x_52:
        /* <DEDUP_REMOVED lines=10> */
.L_x_55:
[----:B------:R-:W-:Y:S05]  /*3010*/  BSYNC B1 ;  /* 0x0000000000017941 */ /* 0x000fea0003800000 */
.L_x_54:
        /* <DEDUP_REMOVED lines=10> */
.L_x_57:
[----:B------:R-:W-:Y:S05]  /*30c0*/  BSYNC B1 ;  /* 0x0000000000017941 */ /* 0x000fea0003800000 */
.L_x_56:
        /* <DEDUP_REMOVED lines=9> */
.L_x_59:
[----:B------:R-:W-:Y:S05]  /*3160*/  BSYNC B1 ;  /* 0x0000000000017941 */ /* 0x000fea0003800000 */
.L_x_58:
        /* <DEDUP_REMOVED lines=9> */
.L_x_61:
[----:B------:R-:W-:Y:S05]  /*3200*/  BSYNC B1 ;  /* 0x0000000000017941 */ /* 0x000fea0003800000 */
.L_x_60:
        /* <DEDUP_REMOVED lines=10> */
.L_x_63:
[----:B------:R-:W-:Y:S05]  /*32b0*/  BSYNC B1 ;  /* 0x0000000000017941 */ /* 0x000fea0003800000 */
.L_x_62:
        /* <DEDUP_REMOVED lines=10> */
.L_x_65:
[----:B------:R-:W-:Y:S05]  /*3360*/  BSYNC B1 ;  /* 0x0000000000017941 */ /* 0x000fea0003800000 */
.L_x_64:
        /* <DEDUP_REMOVED lines=9> */
.L_x_67:
[----:B------:R-:W-:Y:S05]  /*3400*/  BSYNC B1 ;  /* 0x0000000000017941 */ /* 0x000fea0003800000 */
.L_x_66:
        /* <DEDUP_REMOVED lines=9> */
.L_x_69:
[----:B------:R-:W-:Y:S05]  /*34a0*/  BSYNC B1 ;  /* 0x0000000000017941 */ /* 0x000fea0003800000 */
.L_x_68:
        /* <DEDUP_REMOVED lines=10> */
.L_x_71:
[----:B------:R-:W-:Y:S05]  /*3550*/  BSYNC B1 ;  /* 0x0000000000017941 */ /* 0x000fea0003800000 */
.L_x_70:
        /* <DEDUP_REMOVED lines=10> */
.L_x_73:
[----:B------:R-:W-:Y:S05]  /*3600*/  BSYNC B1 ;  /* 0x0000000000017941 */ /* 0x000fea0003800000 */
.L_x_72:
        /* <DEDUP_REMOVED lines=9> */
.L_x_75:
[----:B------:R-:W-:Y:S05]  /*36a0*/  BSYNC B1 ;  /* 0x0000000000017941 */ /* 0x000fea0003800000 */
.L_x_74:
        /* <DEDUP_REMOVED lines=9> */
.L_x_77:
[----:B------:R-:W-:Y:S05]  /*3740*/  BSYNC B1 ;  /* 0x0000000000017941 */ /* 0x000fea0003800000 */
.L_x_76:
        /* <DEDUP_REMOVED lines=10> */
.L_x_79:
[----:B------:R-:W-:Y:S05]  /*37f0*/  BSYNC B1 ;  /* 0x0000000000017941 */ /* 0x000fea0003800000 */
.L_x_78:
        /* <DEDUP_REMOVED lines=10> */
.L_x_81:
[----:B------:R-:W-:Y:S05]  /*38a0*/  BSYNC B1 ;  /* 0x0000000000017941 */ /* 0x000fea0003800000 */
.L_x_80:
        /* <DEDUP_REMOVED lines=9> */
.L_x_83:
[----:B------:R-:W-:Y:S05]  /*3940*/  BSYNC B1 ;  /* 0x0000000000017941 */ /* 0x000fea0003800000 */
.L_x_82:
        /* <DEDUP_REMOVED lines=9> */
.L_x_85:
[----:B------:R-:W-:Y:S05]  /*39e0*/  BSYNC B1 ;  /* 0x0000000000017941 */ /* 0x000fea0003800000 */
.L_x_84:
        /* <DEDUP_REMOVED lines=10> */
.L_x_87:
[----:B------:R-:W-:Y:S05]  /*3a90*/  BSYNC B1 ;  /* 0x0000000000017941 */ /* 0x000fea0003800000 */
.L_x_86:
        /* <DEDUP_REMOVED lines=10> */
.L_x_89:
[----:B------:R-:W-:Y:S05]  /*3b40*/  BSYNC B1 ;  /* 0x0000000000017941 */ /* 0x000fea0003800000 */
.L_x_88:
        /* <DEDUP_REMOVED lines=9> */
.L_x_91:
[----:B------:R-:W-:Y:S05]  /*3be0*/  BSYNC B1 ;  /* 0x0000000000017941 */ /* 0x000fea0003800000 */
.L_x_90:
        /* <DEDUP_REMOVED lines=9> */
.L_x_93:
[----:B------:R-:W-:Y:S05]  /*3c80*/  BSYNC B1 ;  /* 0x0000000000017941 */ /* 0x000fea0003800000 */
.L_x_92:
        /* <DEDUP_REMOVED lines=10> */
.L_x_95:
[----:B------:R-:W-:Y:S05]  /*3d30*/  BSYNC B1 ;  /* 0x0000000000017941 */ /* 0x000fea0003800000 */
.L_x_94:
        /* <DEDUP_REMOVED lines=10> */
.L_x_97:
[----:B------:R-:W-:Y:S05]  /*3de0*/  BSYNC B1 ;  /* 0x0000000000017941 */ /* 0x000fea0003800000 */
.L_x_96:
        /* <DEDUP_REMOVED lines=9> */
.L_x_99:
[----:B------:R-:W-:Y:S05]  /*3e80*/  BSYNC B1 ;  /* 0x0000000000017941 */ /* 0x000fea0003800000 */
.L_x_98:
        /* <DEDUP_REMOVED lines=9> */
.L_x_101:
[----:B------:R-:W-:Y:S05]  /*3f20*/  BSYNC B1 ;  /* 0x0000000000017941 */ /* 0x000fea0003800000 */
.L_x_100:
        /* <DEDUP_REMOVED lines=10> */
.L_x_103:
[----:B------:R-:W-:Y:S05]  /*3fd0*/  BSYNC B1 ;  /* 0x0000000000017941 */ /* 0x000fea0003800000 */
.L_x_102:
        /* <DEDUP_REMOVED lines=10> */
.L_x_105:
[----:B------:R-:W-:Y:S05]  /*4080*/  BSYNC B1 ;  /* 0x0000000000017941 */ /* 0x000fea0003800000 */
.L_x_104:
        /* <DEDUP_REMOVED lines=9> */
.L_x_107:
[----:B------:R-:W-:Y:S05]  /*4120*/  BSYNC B1 ;  /* 0x0000000000017941 */ /* 0x000fea0003800000 */
.L_x_106:
        /* <DEDUP_REMOVED lines=9> */
.L_x_109:
[----:B------:R-:W-:Y:S05]  /*41c0*/  BSYNC B1 ;  /* 0x0000000000017941 */ /* 0x000fea0003800000 */
.L_x_108:
        /* <DEDUP_REMOVED lines=10> */
.L_x_111:
[----:B------:R-:W-:Y:S05]  /*4270*/  BSYNC B1 ;  /* 0x0000000000017941 */ /* 0x000fea0003800000 */
.L_x_110:
        /* <DEDUP_REMOVED lines=10> */
.L_x_113:
[----:B------:R-:W-:Y:S05]  /*4320*/  BSYNC B1 ;  /* 0x0000000000017941 */ /* 0x000fea0003800000 */
.L_x_112:
        /* <DEDUP_REMOVED lines=9> */
.L_x_115:
[----:B------:R-:W-:Y:S05]  /*43c0*/  BSYNC B1 ;  /* 0x0000000000017941 */ /* 0x000fea0003800000 */
.L_x_114:
        /* <DEDUP_REMOVED lines=9> */
.L_x_117:
[----:B------:R-:W-:Y:S05]  /*4460*/  BSYNC B1 ;  /* 0x0000000000017941 */ /* 0x000fea0003800000 */
.L_x_116:
        /* <DEDUP_REMOVED lines=10> */
.L_x_119:
[----:B------:R-:W-:Y:S05]  /*4510*/  BSYNC B1 ;  /* 0x0000000000017941 */ /* 0x000fea0003800000 */
.L_x_118:
        /* <DEDUP_REMOVED lines=10> */
.L_x_121:
[----:B------:R-:W-:Y:S05]  /*45c0*/  BSYNC B1 ;  /* 0x0000000000017941 */ /* 0x000fea0003800000 */
.L_x_120:
        /* <DEDUP_REMOVED lines=9> */
.L_x_123:
[----:B------:R-:W-:Y:S05]  /*4660*/  BSYNC B1 ;  /* 0x0000000000017941 */ /* 0x000fea0003800000 */
.L_x_122:
        /* <DEDUP_REMOVED lines=9> */
.L_x_125:
[----:B------:R-:W-:Y:S05]  /*4700*/  BSYNC B1 ;  /* 0x0000000000017941 */ /* 0x000fea0003800000 */
.L_x_124:
        /* <DEDUP_REMOVED lines=10> */
.L_x_127:
[----:B------:R-:W-:Y:S05]  /*47b0*/  BSYNC B1 ;  /* 0x0000000000017941 */ /* 0x000fea0003800000 */
.L_x_126:
        /* <DEDUP_REMOVED lines=10> */
.L_x_129:
[----:B------:R-:W-:Y:S05]  /*4860*/  BSYNC B1 ;  /* 0x0000000000017941 */ /* 0x000fea0003800000 */
.L_x_128:
        /* <DEDUP_REMOVED lines=9> */
.L_x_131:
[----:B------:R-:W-:Y:S05]  /*4900*/  BSYNC B1 ;  /* 0x0000000000017941 */ /* 0x000fea0003800000 */
.L_x_130:
        /* <DEDUP_REMOVED lines=9> */
.L_x_133:
[----:B------:R-:W-:Y:S05]  /*49a0*/  BSYNC B1 ;  /* 0x0000000000017941 */ /* 0x000fea0003800000 */
.L_x_132:
        /* <DEDUP_REMOVED lines=10> */
.L_x_135:
[----:B------:R-:W-:Y:S05]  /*4a50*/  BSYNC B1 ;  /* 0x0000000000017941 */ /* 0x000fea0003800000 */
.L_x_134:
        /* <DEDUP_REMOVED lines=10> */
.L_x_137:
[----:B------:R-:W-:Y:S05]  /*4b00*/  BSYNC B1 ;  /* 0x0000000000017941 */ /* 0x000fea0003800000 */
.L_x_136:
        /* <DEDUP_REMOVED lines=9> */
.L_x_139:
[----:B------:R-:W-:Y:S05]  /*4ba0*/  BSYNC B1 ;  /* 0x0000000000017941 */ /* 0x000fea0003800000 */
.L_x_138:
        /* <DEDUP_REMOVED lines=9> */
.L_x_141:
[----:B------:R-:W-:Y:S05]  /*4c40*/  BSYNC B1 ;  /* 0x0000000000017941 */ /* 0x000fea0003800000 */
.L_x_140:
        /* <DEDUP_REMOVED lines=10> */
.L_x_143:
[----:B------:R-:W-:Y:S05]  /*4cf0*/  BSYNC B1 ;  /* 0x0000000000017941 */ /* 0x000fea0003800000 */
.L_x_142:
        /* <DEDUP_REMOVED lines=10> */
.L_x_145:
[----:B------:R-:W-:Y:S05]  /*4da0*/  BSYNC B1 ;  /* 0x0000000000017941 */ /* 0x000fea0003800000 */
.L_x_144:
        /* <DEDUP_REMOVED lines=9> */
.L_x_147:
[----:B------:R-:W-:Y:S05]  /*4e40*/  BSYNC B1 ;  /* 0x0000000000017941 */ /* 0x000fea0003800000 */
.L_x_146:
        /* <DEDUP_REMOVED lines=9> */
.L_x_149:
[----:B------:R-:W-:Y:S05]  /*4ee0*/  BSYNC B1 ;  /* 0x0000000000017941 */ /* 0x000fea0003800000 */
.L_x_148:
        /* <DEDUP_REMOVED lines=10> */
.L_x_151:
[----:B------:R-:W-:Y:S05]  /*4f90*/  BSYNC B1 ;  /* 0x0000000000017941 */ /* 0x000fea0003800000 */
.L_x_150:
[----:B-----5:R-:W-:Y:S01]  /*4fa0*/  IMAD.U32 R5, R24, 0x10000, RZ ;  /* 0x0001000018057824 */ /* 0x020fe200078e00ff */
[----:B------:R-:W-:Y:S01]  /*4fb0*/  ISETP.GT.AND P0, PT, R4, 0x79, PT ;  /* 0x000000790400780c */ /* 0x000fe20003f04270 */
[----:B------:R-:W-:Y:S01]  /*4fc0*/  @P2 IMAD.MOV.U32 R4, RZ, RZ, R10 ;  /* 0x000000ffff042224 */ /* 0x000fe200078e000a */
[----:B------:R-:W-:Y:S01]  /*4fd0*/  BSSY B1, `(.L_x_152) ;  /* 0x000000a000017945 */ /* 0x000fe20003800000 */
[----:B------:R-:W-:Y:S01]  /*4fe0*/  FMUL R5, R5, R90 ;  /* 0x0000005a05057220 */ /* 0x000fe20000400000 */
[----:B------:R-:W-:-:S03]  /*4ff0*/  ISETP.GT.AND P3, PT, R3, RZ, P0 ;  /* 0x000000ff0300720c */ /* 0x000fc60000764270 */
[----:B------:R-:W-:-:S05]  /*5000*/  FFMA R5, R84, R23, R5 ;  /* 0x0000001754057223 */ /* 0x000fca0000000005 */
[----:B------:R-:W-:-:S04]  /*5010*/  F2FP.BF16.F32.PACK_AB R5, RZ, R5 ;  /* 0x00000005ff05723e */ /* 0x000fc800000010ff */
[----:B0-----:R-:W-:Y:S01]  /*5020*/  PRMT R14, R5, 0x7610, R14 ;  /* 0x00007610050e7816 */ /* 0x001fe2000000000e */
[----:B------:R-:W-:-:S05]  /*5030*/  @P2 IMAD.MOV.U32 R5, RZ, RZ, R11 ;  /* 0x000000ffff052224 */ /* 0x000fca00078e000b */
[----:B------:R0:W-:Y:S01]  /*5040*/  @P2 STG.E.U16 desc[UR36][R4.64+0xf0], R14 ;  /* 0x0000f00e04002986 */ /* 0x0001e2000c101524 */
[----:B------:R-:W-:Y:S05]  /*5050*/  @!P3 BRA `(.L_x_153) ;  /* 0x000000000004b947 */ /* 0x000fea0003800000 */
[----:B------:R0:W5:Y:S02]  /*5060*/  LDG.E.LTC128B.U16 R24, desc[UR36][R6.64+0xf2] ;  /* 0x0000f22406187981 */ /* 0x000164000c1e1520 */
.L_x_153:
[----:B------:R-:W-:Y:S05]  /*5070*/  BSYNC B1 ;  /* 0x0000000000017941 */ /* 0x000fea0003800000 */
.L_x_152:
        /* <DEDUP_REMOVED lines=9> */
.L_x_155:
[----:B------:R-:W-:Y:S05]  /*5110*/  BSYNC B1 ;  /* 0x0000000000017941 */ /* 0x000fea0003800000 */
.L_x_154:
[----:B-----5:R-:W-:Y:S01]  /*5120*/  IMAD.U32 R5, R24, 0x10000, RZ ;  /* 0x0001000018057824 */ /* 0x020fe200078e00ff */
[----:B------:R-:W-:Y:S01]  /*5130*/  ISETP.GT.AND P0, PT, R3, 0x8, P0 ;  /* 0x000000080300780c */ /* 0x000fe20000704270 */
[----:B0-----:R-:W-:Y:S01]  /*5140*/  @P1 IMAD.MOV.U32 R4, RZ, RZ, R12 ;  /* 0x000000ffff041224 */ /* 0x001fe200078e000c */
[----:B------:R-:W-:Y:S01]  /*5150*/  BSSY B1, `(.L_x_156) ;  /* 0x0000009000017945 */ /* 0x000fe20003800000 */
[----:B------:R-:W-:-:S04]  /*5160*/  FMUL R5, R5, R90 ;  /* 0x0000005a05057220 */ /* 0x000fc80000400000 */
[----:B------:R-:W-:-:S05]  /*5170*/  FFMA R5, R86, R23, R5 ;  /* 0x0000001756057223 */ /* 0x000fca0000000005 */
[----:B------:R-:W-:-:S04]  /*5180*/  F2FP.BF16.F32.PACK_AB R5, RZ, R5 ;  /* 0x00000005ff05723e */ /* 0x000fc800000010ff */
[----:B-1-3--:R-:W-:Y:S01]  /*5190*/  PRMT R6, R5, 0x7610, R6 ;  /* 0x0000761005067816 */ /* 0x00afe20000000006 */
[----:B------:R-:W-:-:S05]  /*51a0*/  @P1 IMAD.MOV.U32 R5, RZ, RZ, R13 ;  /* 0x000000ffff051224 */ /* 0x000fca00078e000d */
[----:B------:R0:W-:Y:S01]  /*51b0*/  @P1 STG.E.U16 desc[UR36][R4.64+0xf0], R6 ;  /* 0x0000f00604001986 */ /* 0x0001e2000c101524 */
[----:B------:R-:W-:Y:S05]  /*51c0*/  @!P0 BRA `(.L_x_157) ;  /* 0x0000000000048947 */ /* 0x000fea0003800000 */
[----:B------:R1:W5:Y:S02]  /*51d0*/  LDG.E.LTC128B.U16 R24, desc[UR36][R8.64+0xf2] ;  /* 0x0000f22408187981 */ /* 0x000364000c1e1520 */
.L_x_157:
[----:B------:R-:W-:Y:S05]  /*51e0*/  BSYNC B1 ;  /* 0x0000000000017941 */ /* 0x000fea0003800000 */
.L_x_156:
[----:B------:R-:W-:Y:S05]  /*51f0*/  @!P0 BRA `(.L_x_158) ;  /* 0x0000001000e88947 */ /* 0x000fea0003800000 */
[----:B-----5:R-:W-:-:S04]  /*5200*/  IMAD.U32 R3, R24, 0x10000, RZ ;  /* 0x0001000018037824 */ /* 0x020fc800078e00ff */
[----:B0-----:R-:W-:-:S04]  /*5210*/  FMUL R4, R3, R90 ;  /* 0x0000005a03047220 */ /* 0x001fc80000400000 */
[----:B------:R-:W-:-:S05]  /*5220*/  FFMA R4, R87, R23, R4 ;  /* 0x0000001757047223 */ /* 0x000fca0000000004 */
[----:B------:R-:W-:-:S05]  /*5230*/  F2FP.BF16.F32.PACK_AB R4, RZ, R4 ;  /* 0x00000004ff04723e */ /* 0x000fca00000010ff */
[----:B------:R3:W-:Y:S01]  /*5240*/  STG.E.U16 desc[UR36][R12.64+0xf2], R4 ;  /* 0x0000f2040c007986 */ /* 0x0007e2000c101524 */
[----:B------:R-:W-:Y:S05]  /*5250*/  BRA `(.L_x_158) ;  /* 0x0000001000d07947 */ /* 0x000fea0003800000 */
.L_x_33:
[----:B------:R-:W-:Y:S01]  /*5260*/  ISETP.GT.AND P3, PT, R4, 0x1, PT ;  /* 0x000000010400780c */ /* 0x000fe20003f64270 */
[----:B------:R-:W-:Y:S01]  /*5270*/  ULDC.64 UR4, c[0x0][0x5c0] ;  /* 0x0001700000047ab9 */ /* 0x000fe20000000a00 */
[-C--:B------:R-:W-:Y:S01]  /*5280*/  FMUL R24, R24, R23.reuse ;  /* 0x0000001718187220 */ /* 0x080fe20000400000 */
[----:B------:R-:W-:Y:S01]  /*5290*/  LEA R6, P4, R106, UR4, 0x1 ;  /* 0x000000046a067c11 */ /* 0x000fe2000f8808ff */
[-C--:B------:R-:W-:Y:S01]  /*52a0*/  FMUL R25, R25, R23.reuse ;  /* 0x0000001719197220 */ /* 0x080fe20000400000 */
[----:B------:R-:W-:Y:S01]  /*52b0*/  ISETP.GT.AND P0, PT, R3, RZ, P3 ;  /* 0x000000ff0300720c */ /* 0x000fe20001f04270 */
[-C--:B------:R-:W-:Y:S01]  /*52c0*/  FMUL R26, R26, R23.reuse ;  /* 0x000000171a1a7220 */ /* 0x080fe20000400000 */
[----:B------:R-:W-:Y:S01]  /*52d0*/  F2FP.BF16.F32.PACK_AB R24, RZ, R24 ;  /* 0x00000018ff18723e */ /* 0x000fe200000010ff */
[-C--:B------:R-:W-:Y:S01]  /*52e0*/  FMUL R27, R27, R23.reuse ;  /* 0x000000171b1b7220 */ /* 0x080fe20000400000 */
[----:B------:R-:W-:Y:S01]  /*52f0*/  LEA.HI.X R7, R106, UR5, R103, 0x1, P4 ;  /* 0x000000056a077c11 */ /* 0x000fe2000a0f0c67 */
[----:B------:R-:W-:Y:S01]  /*5300*/  FMUL R28, R28, R23 ;  /* 0x000000171c1c7220 */ /* 0x000fe20000400000 */
[----:B------:R-:W-:Y:S01]  /*5310*/  F2FP.BF16.F32.PACK_AB R25, RZ, R25 ;  /* 0x00000019ff19723e */ /* 0x000fe200000010ff */
[-C--:B------:R-:W-:Y:S01]  /*5320*/  FMUL R29, R29, R23.reuse ;  /* 0x000000171d1d7220 */ /* 0x080fe20000400000 */
[----:B------:R-:W-:Y:S01]  /*5330*/  ISETP.GT.AND P2, PT, R3, 0x8, P2 ;  /* 0x000000080300780c */ /* 0x000fe20001744270 */
[----:B------:R-:W-:Y:S01]  /*5340*/  @P1 STG.E.U16 desc[UR36][R6.64], R24 ;  /* 0x0000001806001986 */ /* 0x000fe2000c101524 */
[----:B------:R-:W-:Y:S01]  /*5350*/  ISETP.GT.AND P1, PT, R4, 0x8, PT ;  /* 0x000000080400780c */ /* 0x000fe20003f24270 */
[-C--:B------:R-:W-:Y:S01]  /*5360*/  FMUL R30, R30, R23.reuse ;  /* 0x000000171e1e7220 */ /* 0x080fe20000400000 */
[C---:B------:R-:W-:Y:S01]  /*5370*/  SHF.L.U64.HI R5, R91.reuse, 0x1, R92 ;  /* 0x000000015b057819 */ /* 0x040fe2000001025c */
[----:B------:R-:W-:Y:S01]  /*5380*/  @P0 STG.E.U16 desc[UR36][R6.64+0x2], R25 ;  /* 0x0000021906000986 */ /* 0x000fe2000c101524 */
[----:B------:R-:W-:Y:S01]  /*5390*/  LEA R8, P5, R91, R6, 0x1 ;  /* 0x000000065b087211 */ /* 0x000fe200078a08ff */
[-C--:B------:R-:W-:Y:S01]  /*53a0*/  FMUL R31, R31, R23.reuse ;  /* 0x000000171f1f7220 */ /* 0x080fe20000400000 */
[----:B------:R-:W-:Y:S01]  /*53b0*/  ISETP.GT.AND P3, PT, R3, 0x8, P3 ;  /* 0x000000080300780c */ /* 0x000fe20001f64270 */
[-C--:B------:R-:W-:Y:S01]  /*53c0*/  FMUL R32, R32, R23.reuse ;  /* 0x0000001720207220 */ /* 0x080fe20000400000 */
[----:B------:R-:W-:Y:S01]  /*53d0*/  ISETP.GT.AND P0, PT, R4, 0x9, PT ;  /* 0x000000090400780c */ /* 0x000fe20003f04270 */
[----:B------:R-:W-:Y:S01]  /*53e0*/  IMAD.X R9, R5, 0x1, R7, P5 ;  /* 0x0000000105097824 */ /* 0x000fe200028e0607 */
[----:B------:R-:W-:Y:S01]  /*53f0*/  ISETP.GT.AND P4, PT, R3, RZ, P1 ;  /* 0x000000ff0300720c */ /* 0x000fe20000f84270 */
[-C--:B------:R-:W-:Y:S01]  /*5400*/  FMUL R33, R33, R23.reuse ;  /* 0x0000001721217220 */ /* 0x080fe20000400000 */
[----:B------:R-:W-:Y:S01]  /*5410*/  F2FP.BF16.F32.PACK_AB R26, RZ, R26 ;  /* 0x0000001aff1a723e */ /* 0x000fe200000010ff */
[-C--:B------:R-:W-:Y:S01]  /*5420*/  FMUL R34, R34, R23.reuse ;  /* 0x0000001722227220 */ /* 0x080fe20000400000 */
[----:B------:R-:W-:Y:S01]  /*5430*/  ISETP.GT.AND P5, PT, R3, RZ, P0 ;  /* 0x000000ff0300720c */ /* 0x000fe200007a4270 */
[----:B------:R-:W-:Y:S01]  /*5440*/  FMUL R35, R35, R23 ;  /* 0x0000001723237220 */ /* 0x000fe20000400000 */
[----:B------:R-:W-:Y:S01]  /*5450*/  F2FP.BF16.F32.PACK_AB R27, RZ, R27 ;  /* 0x0000001bff1b723e */ /* 0x000fe200000010ff */
[----:B------:R-:W-:Y:S01]  /*5460*/  @P2 STG.E.U16 desc[UR36][R8.64], R26 ;  /* 0x0000001a08002986 */ /* 0x000fe2000c101524 */
[----:B------:R-:W-:Y:S01]  /*5470*/  F2FP.BF16.F32.PACK_AB R28, RZ, R28 ;  /* 0x0000001cff1c723e */ /* 0x000fe200000010ff */
[-C--:B------:R-:W-:Y:S01]  /*5480*/  FMUL R36, R36, R23.reuse ;  /* 0x0000001724247220 */ /* 0x080fe20000400000 */
[----:B------:R-:W-:Y:S01]  /*5490*/  ISETP.GT.AND P2, PT, R3, 0x8, P1 ;  /* 0x000000080300780c */ /* 0x000fe20000f44270 */
[----:B------:R-:W-:Y:S01]  /*54a0*/  @P3 STG.E.U16 desc[UR36][R8.64+0x2], R27 ;  /* 0x0000021b08003986 */ /* 0x000fe2000c101524 */
[----:B------:R-:W-:Y:S01]  /*54b0*/  ISETP.GT.AND P1, PT, R4, 0x10, PT ;  /* 0x000000100400780c */ /* 0x000fe20003f24270 */
[----:B------:R-:W-:Y:S01]  /*54c0*/  FMUL R37, R37, R23 ;  /* 0x0000001725257220 */ /* 0x000fe20000400000 */
[----:B------:R-:W-:Y:S01]  /*54d0*/  F2FP.BF16.F32.PACK_AB R29, RZ, R29 ;  /* 0x0000001dff1d723e */ /* 0x000fe200000010ff */
[----:B------:R-:W-:Y:S01]  /*54e0*/  @P4 STG.E.U16 desc[UR36][R6.64+0x10], R28 ;  /* 0x0000101c06004986 */ /* 0x000fe2000c101524 */
[C---:B------:R-:W-:Y:S01]  /*54f0*/  ISETP.GT.AND P3, PT, R3.reuse, 0x8, P0 ;  /* 0x000000080300780c */ /* 0x040fe20000764270 */
[-C--:B------:R-:W-:Y:S01]  /*5500*/  FMUL R38, R38, R23.reuse ;  /* 0x0000001726267220 */ /* 0x080fe20000400000 */
[----:B------:R-:W-:Y:S01]  /*5510*/  ISETP.GT.AND P0, PT, R4, 0x11, PT ;  /* 0x000000110400780c */ /* 0x000fe20003f04270 */
[----:B------:R-:W-:Y:S01]  /*5520*/  @P5 STG.E.U16 desc[UR36][R6.64+0x12], R29 ;  /* 0x0000121d06005986 */ /* 0x000fe2000c101524 */
        /* <DEDUP_REMOVED lines=161> */
[----:B------:R-:W-:Y:S01]  /*5f40*/  FMUL R87, R87, R23 ;  /* 0x0000001757577220 */ /* 0x000fe20000400000 */
[----:B------:R-:W-:-:S02]  /*5f50*/  F2FP.BF16.F32.PACK_AB R62, RZ, R62 ;  /* 0x0000003eff3e723e */ /* 0x000fc400000010ff */
[C---:B------:R-:W-:Y:S02]  /*5f60*/  ISETP.GT.AND P5, PT, R3.reuse, RZ, P0 ;  /* 0x000000ff0300720c */ /* 0x040fe400007a4270 */
[----:B------:R-:W-:Y:S01]  /*5f70*/  F2FP.BF16.F32.PACK_AB R63, RZ, R63 ;  /* 0x0000003fff3f723e */ /* 0x000fe200000010ff */
[----:B------:R-:W-:Y:S01]  /*5f80*/  @P2 STG.E.U16 desc[UR36][R8.64+0x90], R62 ;  /* 0x0000903e08002986 */ /* 0x000fe2000c101524 */
[----:B------:R-:W-:Y:S02]  /*5f90*/  F2FP.BF16.F32.PACK_AB R64, RZ, R64 ;  /* 0x00000040ff40723e */ /* 0x000fe400000010ff */
[C---:B------:R-:W-:Y:S01]  /*5fa0*/  ISETP.GT.AND P2, PT, R3.reuse, 0x8, P1 ;  /* 0x000000080300780c */ /* 0x040fe20000f44270 */
[----:B------:R-:W-:Y:S01]  /*5fb0*/  @P3 STG.E.U16 desc[UR36][R8.64+0x92], R63 ;  /* 0x0000923f08003986 */ /* 0x000fe2000c101524 */
[----:B------:R-:W-:Y:S02]  /*5fc0*/  ISETP.GT.AND P1, PT, R4, 0x58, PT ;  /* 0x000000580400780c */ /* 0x000fe40003f24270 */
[----:B------:R-:W-:Y:S01]  /*5fd0*/  F2FP.BF16.F32.PACK_AB R65, RZ, R65 ;  /* 0x00000041ff41723e */ /* 0x000fe200000010ff */
[----:B------:R-:W-:Y:S01]  /*5fe0*/  @P4 STG.E.U16 desc[UR36][R6.64+0xa0], R64 ;  /* 0x0000a04006004986 */ /* 0x000fe2000c101524 */
[----:B------:R-:W-:-:S02]  /*5ff0*/  ISETP.GT.AND P3, PT, R3, 0x8, P0 ;  /* 0x000000080300780c */ /* 0x000fc40000764270 */
[----:B------:R-:W-:Y:S01]  /*6000*/  ISETP.GT.AND P0, PT, R4, 0x59, PT ;  /* 0x000000590400780c */ /* 0x000fe20003f04270 */
[----:B------:R-:W-:Y:S01]  /*6010*/  @P5 STG.E.U16 desc[UR36][R6.64+0xa2], R65 ;  /* 0x0000a24106005986 */ /* 0x000fe2000c101524 */
[C---:B------:R-:W-:Y:S02]  /*6020*/  ISETP.GT.AND P4, PT, R3.reuse, RZ, P1 ;  /* 0x000000ff0300720c */ /* 0x040fe40000f84270 */
[----:B------:R-:W-:Y:S02]  /*6030*/  F2FP.BF16.F32.PACK_AB R66, RZ, R66 ;  /* 0x00000042ff42723e */ /* 0x000fe400000010ff */
[----:B------:R-:W-:Y:S02]  /*6040*/  ISETP.GT.AND P5, PT, R3, RZ, P0 ;  /* 0x000000ff0300720c */ /* 0x000fe400007a4270 */
[----:B------:R-:W-:Y:S01]  /*6050*/  F2FP.BF16.F32.PACK_AB R67, RZ, R67 ;  /* 0x00000043ff43723e */ /* 0x000fe200000010ff */
[----:B------:R-:W-:Y:S01]  /*6060*/  @P2 STG.E.U16 desc[UR36][R8.64+0xa0], R66 ;  /* 0x0000a04208002986 */ /* 0x000fe2000c101524 */
[----:B------:R-:W-:-:S02]  /*6070*/  F2FP.BF16.F32.PACK_AB R68, RZ, R68 ;  /* 0x00000044ff44723e */ /* 0x000fc400000010ff */
[C---:B------:R-:W-:Y:S01]  /*6080*/  ISETP.GT.AND P2, PT, R3.reuse, 0x8, P1 ;  /* 0x000000080300780c */ /* 0x040fe20000f44270 */
[----:B------:R-:W-:Y:S01]  /*6090*/  @P3 STG.E.U16 desc[UR36][R8.64+0xa2], R67 ;  /* 0x0000a24308003986 */ /* 0x000fe2000c101524 */
[C---:B------:R-:W-:Y:S02]  /*60a0*/  ISETP.GT.AND P1, PT, R4.reuse, 0x60, PT ;  /* 0x000000600400780c */ /* 0x040fe40003f24270 */
[----:B------:R-:W-:Y:S01]  /*60b0*/  F2FP.BF16.F32.PACK_AB R69, RZ, R69 ;  /* 0x00000045ff45723e */ /* 0x000fe200000010ff */
[----:B------:R-:W-:Y:S01]  /*60c0*/  @P4 STG.E.U16 desc[UR36][R6.64+0xb0], R68 ;  /* 0x0000b04406004986 */ /* 0x000fe2000c101524 */
[C---:B------:R-:W-:Y:S02]  /*60d0*/  ISETP.GT.AND P3, PT, R3.reuse, 0x8, P0 ;  /* 0x000000080300780c */ /* 0x040fe40000764270 */
[----:B------:R-:W-:Y:S01]  /*60e0*/  ISETP.GT.AND P0, PT, R4, 0x61, PT ;  /* 0x000000610400780c */ /* 0x000fe20003f04270 */
[----:B------:R-:W-:Y:S01]  /*60f0*/  @P5 STG.E.U16 desc[UR36][R6.64+0xb2], R69 ;  /* 0x0000b24506005986 */ /* 0x000fe2000c101524 */
[----:B------:R-:W-:-:S02]  /*6100*/  ISETP.GT.AND P4, PT, R3, RZ, P1 ;  /* 0x000000ff0300720c */ /* 0x000fc40000f84270 */
[C---:B------:R-:W-:Y:S02]  /*6110*/  ISETP.GT.AND P5, PT, R3.reuse, RZ, P0 ;  /* 0x000000ff0300720c */ /* 0x040fe400007a4270 */
[----:B------:R-:W-:Y:S02]  /*6120*/  F2FP.BF16.F32.PACK_AB R70, RZ, R70 ;  /* 0x00000046ff46723e */ /* 0x000fe400000010ff */
[----:B------:R-:W-:Y:S02]  /*6130*/  F2FP.BF16.F32.PACK_AB R71, RZ, R71 ;  /* 0x00000047ff47723e */ /* 0x000fe400000010ff */
[----:B------:R-:W-:Y:S01]  /*6140*/  F2FP.BF16.F32.PACK_AB R72, RZ, R72 ;  /* 0x00000048ff48723e */ /* 0x000fe200000010ff */
[----:B------:R-:W-:Y:S01]  /*6150*/  @P2 STG.E.U16 desc[UR36][R8.64+0xb0], R70 ;  /* 0x0000b04608002986 */ /* 0x000fe2000c101524 */
[----:B------:R-:W-:Y:S02]  /*6160*/  F2FP.BF16.F32.PACK_AB R73, RZ, R73 ;  /* 0x00000049ff49723e */ /* 0x000fe400000010ff */
[C---:B------:R-:W-:Y:S01]  /*6170*/  ISETP.GT.AND P1, PT, R3.reuse, 0x8, P1 ;  /* 0x000000080300780c */ /* 0x040fe20000f24270 */
[----:B------:R-:W-:Y:S01]  /*6180*/  @P3 STG.E.U16 desc[UR36][R8.64+0xb2], R71 ;  /* 0x0000b24708003986 */ /* 0x000fe2000c101524 */
[----:B------:R-:W-:-:S02]  /*6190*/  ISETP.GT.AND P2, PT, R3, 0x8, P0 ;  /* 0x000000080300780c */ /* 0x000fc40000744270 */
[C---:B------:R-:W-:Y:S01]  /*61a0*/  ISETP.GT.AND P0, PT, R4.reuse, 0x69, PT ;  /* 0x000000690400780c */ /* 0x040fe20003f04270 */
[----:B------:R-:W-:Y:S01]  /*61b0*/  @P4 STG.E.U16 desc[UR36][R6.64+0xc0], R72 ;  /* 0x0000c04806004986 */ /* 0x000fe2000c101524 */
[----:B------:R-:W-:Y:S02]  /*61c0*/  ISETP.GT.AND P4, PT, R4, 0x68, PT ;  /* 0x000000680400780c */ /* 0x000fe40003f84270 */
[----:B------:R-:W-:Y:S01]  /*61d0*/  F2FP.BF16.F32.PACK_AB R74, RZ, R74 ;  /* 0x0000004aff4a723e */ /* 0x000fe200000010ff */
[----:B------:R-:W-:Y:S01]  /*61e0*/  @P5 STG.E.U16 desc[UR36][R6.64+0xc2], R73 ;  /* 0x0000c24906005986 */ /* 0x000fe2000c101524 */
[C---:B------:R-:W-:Y:S02]  /*61f0*/  ISETP.GT.AND P5, PT, R3.reuse, RZ, P4 ;  /* 0x000000ff0300720c */ /* 0x040fe400027a4270 */
[----:B------:R-:W-:Y:S01]  /*6200*/  ISETP.GT.AND P3, PT, R3, RZ, P0 ;  /* 0x000000ff0300720c */ /* 0x000fe20000764270 */
[----:B------:R-:W-:Y:S01]  /*6210*/  @P1 STG.E.U16 desc[UR36][R8.64+0xc0], R74 ;  /* 0x0000c04a08001986 */ /* 0x000fe2000c101524 */
[----:B------:R-:W-:-:S02]  /*6220*/  F2FP.BF16.F32.PACK_AB R75, RZ, R75 ;  /* 0x0000004bff4b723e */ /* 0x000fc400000010ff */
[----:B------:R-:W-:Y:S02]  /*6230*/  F2FP.BF16.F32.PACK_AB R76, RZ, R76 ;  /* 0x0000004cff4c723e */ /* 0x000fe400000010ff */
[C---:B------:R-:W-:Y:S01]  /*6240*/  ISETP.GT.AND P4, PT, R3.reuse, 0x8, P4 ;  /* 0x000000080300780c */ /* 0x040fe20002784270 */
[----:B------:R-:W-:Y:S01]  /*6250*/  @P2 STG.E.U16 desc[UR36][R8.64+0xc2], R75 ;  /* 0x0000c24b08002986 */ /* 0x000fe2000c101524 */
[----:B------:R-:W-:Y:S02]  /*6260*/  F2FP.BF16.F32.PACK_AB R77, RZ, R77 ;  /* 0x0000004dff4d723e */ /* 0x000fe400000010ff */
[C---:B------:R-:W-:Y:S01]  /*6270*/  ISETP.GT.AND P2, PT, R4.reuse, 0x71, PT ;  /* 0x000000710400780c */ /* 0x040fe20003f44270 */
[----:B------:R-:W-:Y:S01]  /*6280*/  @P5 STG.E.U16 desc[UR36][R6.64+0xd0], R76 ;  /* 0x0000d04c06005986 */ /* 0x000fe2000c101524 */
[----:B------:R-:W-:Y:S02]  /*6290*/  ISETP.GT.AND P5, PT, R3, 0x8, P0 ;  /* 0x000000080300780c */ /* 0x000fe400007a4270 */
[C---:B------:R-:W-:Y:S01]  /*62a0*/  ISETP.GT.AND P1, PT, R4.reuse, 0x78, PT ;  /* 0x000000780400780c */ /* 0x040fe20003f24270 */
[----:B------:R-:W-:Y:S01]  /*62b0*/  @P3 STG.E.U16 desc[UR36][R6.64+0xd2], R77 ;  /* 0x0000d24d06003986 */ /* 0x000fe2000c101524 */
[----:B------:R-:W-:-:S02]  /*62c0*/  ISETP.GT.AND P3, PT, R4, 0x70, PT ;  /* 0x000000700400780c */ /* 0x000fc40003f64270 */
[----:B------:R-:W-:Y:S01]  /*62d0*/  ISETP.GT.AND P0, PT, R4, 0x79, PT ;  /* 0x000000790400780c */ /* 0x000fe20003f04270 */
[----:B------:R-:W-:Y:S01]  /*62e0*/  @P4 IMAD.MOV.U32 R4, RZ, RZ, R8 ;  /* 0x000000ffff044224 */ /* 0x000fe200078e0008 */
[----:B------:R-:W-:Y:S01]  /*62f0*/  F2FP.BF16.F32.PACK_AB R78, RZ, R78 ;  /* 0x0000004eff4e723e */ /* 0x000fe200000010ff */
[----:B------:R-:W-:Y:S01]  /*6300*/  @P4 IMAD.MOV.U32 R5, RZ, RZ, R9 ;  /* 0x000000ffff054224 */ /* 0x000fe200078e0009 */
[----:B------:R-:W-:Y:S02]  /*6310*/  F2FP.BF16.F32.PACK_AB R79, RZ, R79 ;  /* 0x0000004fff4f723e */ /* 0x000fe400000010ff */
[----:B------:R-:W-:Y:S02]  /*6320*/  F2FP.BF16.F32.PACK_AB R80, RZ, R80 ;  /* 0x00000050ff50723e */ /* 0x000fe400000010ff */
[----:B------:R0:W-:Y:S01]  /*6330*/  @P4 STG.E.U16 desc[UR36][R4.64+0xd0], R78 ;  /* 0x0000d04e04004986 */ /* 0x0001e2000c101524 */
[----:B------:R-:W-:Y:S02]  /*6340*/  ISETP.GT.AND P4, PT, R3, RZ, P2 ;  /* 0x000000ff0300720c */ /* 0x000fe40001784270 */
[----:B------:R-:W-:-:S02]  /*6350*/  F2FP.BF16.F32.PACK_AB R81, RZ, R81 ;  /* 0x00000051ff51723e */ /* 0x000fc400000010ff */
[----:B------:R-:W-:Y:S02]  /*6360*/  ISETP.GT.AND P2, PT, R3, 0x8, P2 ;  /* 0x000000080300780c */ /* 0x000fe40001744270 */
[----:B------:R-:W-:Y:S02]  /*6370*/  F2FP.BF16.F32.PACK_AB R82, RZ, R82 ;  /* 0x00000052ff52723e */ /* 0x000fe400000010ff */
[----:B------:R-:W-:Y:S02]  /*6380*/  F2FP.BF16.F32.PACK_AB R83, RZ, R83 ;  /* 0x00000053ff53723e */ /* 0x000fe400000010ff */
[----:B------:R-:W-:Y:S01]  /*6390*/  F2FP.BF16.F32.PACK_AB R84, RZ, R84 ;  /* 0x00000054ff54723e */ /* 0x000fe200000010ff */
[----:B0-----:R-:W-:Y:S01]  /*63a0*/  @P5 IMAD.MOV.U32 R4, RZ, RZ, R8 ;  /* 0x000000ffff045224 */ /* 0x001fe200078e0008 */
[----:B------:R-:W-:Y:S01]  /*63b0*/  F2FP.BF16.F32.PACK_AB R85, RZ, R85 ;  /* 0x00000055ff55723e */ /* 0x000fe200000010ff */
[----:B------:R-:W-:Y:S01]  /*63c0*/  @P5 IMAD.MOV.U32 R5, RZ, RZ, R9 ;  /* 0x000000ffff055224 */ /* 0x000fe200078e0009 */
[----:B------:R-:W-:-:S02]  /*63d0*/  F2FP.BF16.F32.PACK_AB R86, RZ, R86 ;  /* 0x00000056ff56723e */ /* 0x000fc400000010ff */
[----:B------:R-:W-:Y:S02]  /*63e0*/  F2FP.BF16.F32.PACK_AB R87, RZ, R87 ;  /* 0x00000057ff57723e */ /* 0x000fe400000010ff */
[----:B------:R0:W-:Y:S01]  /*63f0*/  @P5 STG.E.U16 desc[UR36][R4.64+0xd2], R79 ;  /* 0x0000d24f04005986 */ /* 0x0001e2000c101524 */
[C---:B------:R-:W-:Y:S02]  /*6400*/  ISETP.GT.AND P5, PT, R3.reuse, RZ, P3 ;  /* 0x000000ff0300720c */ /* 0x040fe40001fa4270 */
[----:B------:R-:W-:-:S11]  /*6410*/  ISETP.GT.AND P3, PT, R3, 0x8, P3 ;  /* 0x000000080300780c */ /* 0x000fd60001f64270 */
[----:B0-----:R-:W-:Y:S02]  /*6420*/  @P5 IMAD.MOV.U32 R4, RZ, RZ, R6 ;  /* 0x000000ffff045224 */ /* 0x001fe400078e0006 */
[----:B------:R-:W-:-:S05]  /*6430*/  @P5 IMAD.MOV.U32 R5, RZ, RZ, R7 ;  /* 0x000000ffff055224 */ /* 0x000fca00078e0007 */
[----:B------:R0:W-:Y:S01]  /*6440*/  @P5 STG.E.U16 desc[UR36][R4.64+0xe0], R80 ;  /* 0x0000e05004005986 */ /* 0x0001e2000c101524 */
[C---:B------:R-:W-:Y:S02]  /*6450*/  ISETP.GT.AND P5, PT, R3.reuse, RZ, P0 ;  /* 0x000000ff0300720c */ /* 0x040fe400007a4270 */
[----:B------:R-:W-:Y:S01]  /*6460*/  ISETP.GT.AND P0, PT, R3, 0x8, P0 ;  /* 0x000000080300780c */ /* 0x000fe20000704270 */
[----:B0-----:R-:W-:Y:S02]  /*6470*/  @P4 IMAD.MOV.U32 R4, RZ, RZ, R6 ;  /* 0x000000ffff044224 */ /* 0x001fe400078e0006 */
[----:B------:R-:W-:-:S05]  /*6480*/  @P4 IMAD.MOV.U32 R5, RZ, RZ, R7 ;  /* 0x000000ffff054224 */ /* 0x000fca00078e0007 */
[----:B------:R0:W-:Y:S01]  /*6490*/  @P4 STG.E.U16 desc[UR36][R4.64+0xe2], R81 ;  /* 0x0000e25104004986 */ /* 0x0001e2000c101524 */
[C---:B------:R-:W-:Y:S02]  /*64a0*/  ISETP.GT.AND P4, PT, R3.reuse, RZ, P1 ;  /* 0x000000ff0300720c */ /* 0x040fe40000f84270 */
[----:B------:R-:W-:Y:S01]  /*64b0*/  ISETP.GT.AND P1, PT, R3, 0x8, P1 ;  /* 0x000000080300780c */ /* 0x000fe20000f24270 */
[----:B0-----:R-:W-:Y:S02]  /*64c0*/  @P3 IMAD.MOV.U32 R4, RZ, RZ, R8 ;  /* 0x000000ffff043224 */ /* 0x001fe400078e0008 */
[----:B------:R-:W-:-:S05]  /*64d0*/  @P3 IMAD.MOV.U32 R5, RZ, RZ, R9 ;  /* 0x000000ffff053224 */ /* 0x000fca00078e0009 */
[----:B------:R0:W-:Y:S02]  /*64e0*/  @P3 STG.E.U16 desc[UR36][R4.64+0xe0], R82 ;  /* 0x0000e05204003986 */ /* 0x0001e4000c101524 */
[----:B0-----:R-:W-:Y:S02]  /*64f0*/  @P2 IMAD.MOV.U32 R4, RZ, RZ, R8 ;  /* 0x000000ffff042224 */ /* 0x001fe400078e0008 */
[----:B------:R-:W-:-:S05]  /*6500*/  @P2 IMAD.MOV.U32 R5, RZ, RZ, R9 ;  /* 0x000000ffff052224 */ /* 0x000fca00078e0009 */
[----:B------:R0:W-:Y:S02]  /*6510*/  @P2 STG.E.U16 desc[UR36][R4.64+0xe2], R83 ;  /* 0x0000e25304002986 */ /* 0x0001e4000c101524 */
[----:B0-----:R-:W-:Y:S02]  /*6520*/  @P4 IMAD.MOV.U32 R4, RZ, RZ, R6 ;  /* 0x000000ffff044224 */ /* 0x001fe400078e0006 */
[----:B------:R-:W-:-:S05]  /*6530*/  @P4 IMAD.MOV.U32 R5, RZ, RZ, R7 ;  /* 0x000000ffff054224 */ /* 0x000fca00078e0007 */
[----:B------:R0:W-:Y:S04]  /*6540*/  @P4 STG.E.U16 desc[UR36][R4.64+0xf0], R84 ;  /* 0x0000f05404004986 */ /* 0x0001e8000c101524 */
[----:B------:R1:W-:Y:S01]  /*6550*/  @P5 STG.E.U16 desc[UR36][R6.64+0xf2], R85 ;  /* 0x0000f25506005986 */ /* 0x0003e2000c101524 */
[----:B0-----:R-:W-:Y:S02]  /*6560*/  @P1 IMAD.MOV.U32 R4, RZ, RZ, R8 ;  /* 0x000000ffff041224 */ /* 0x001fe400078e0008 */
[----:B------:R-:W-:-:S05]  /*6570*/  @P1 IMAD.MOV.U32 R5, RZ, RZ, R9 ;  /* 0x000000ffff051224 */ /* 0x000fca00078e0009 */
[----:B------:R1:W-:Y:S04]  /*6580*/  @P1 STG.E.U16 desc[UR36][R4.64+0xf0], R86 ;  /* 0x0000f05604001986 */ /* 0x0003e8000c101524 */
[----:B------:R1:W-:Y:S02]  /*6590*/  @P0 STG.E.U16 desc[UR36][R8.64+0xf2], R87 ;  /* 0x0000f25708000986 */ /* 0x0003e4000c101524 */
.L_x_158:
[----:B------:R-:W-:Y:S05]  /*65a0*/  BSYNC B0 ;  /* 0x0000000000007941 */ /* 0x000fea0003800000 */
.L_x_32:
[----:B------:R-:W-:Y:S01]  /*65b0*/  IADD3 R16, P0, R16, UR38, RZ ;  /* 0x0000002610107c10 */ /* 0x000fe2000ff1e0ff */
[----:B------:R-:W-:Y:S01]  /*65c0*/  ULDC.64 UR4, c[0x0][0x650] ;  /* 0x0001940000047ab9 */ /* 0x000fe20000000a00 */
[----:B------:R-:W-:Y:S01]  /*65d0*/  PRMT R3, RZ, 0x7610, R3 ;  /* 0x00007610ff037816 */ /* 0x000fe20000000003 */
[----:B------:R-:W-:Y:S01]  /*65e0*/  IMAD.MOV.U32 R100, RZ, RZ, -0x1 ;  /* 0xffffffffff647424 */ /* 0x000fe200078e00ff */
[----:B------:R-:W-:Y:S01]  /*65f0*/  IADD3.X R17, R17, UR41, RZ, P0, !PT ;  /* 0x0000002911117c10 */ /* 0x000fe200087fe4ff */
[----:B------:R-:W-:Y:S01]  /*6600*/  IMAD.MOV.U32 R101, RZ, RZ, -0x1 ;  /* 0xffffffffff657424 */ /* 0x000fe200078e00ff */
[----:B------:R-:W-:-:S04]  /*6610*/  ISETP.GE.U32.AND P0, PT, R16, UR4, PT ;  /* 0x0000000410007c0c */ /* 0x000fc8000bf06070 */
[----:B------:R-:W-:-:S13]  /*6620*/  ISETP.GE.U32.AND.EX P0, PT, R17, UR5, PT, P0 ;  /* 0x0000000511007c0c */ /* 0x000fda000bf06100 */
[----:B------:R-:W-:Y:S05]  /*6630*/  @P0 BRA `(.L_x_159) ;  /* 0x00000004004c0947 */ /* 0x000fea0003800000 */
[----:B------:R-:W0:Y:S01]  /*6640*/  LDC.64 R10, c[0x0][0x628] ;  /* 0x00018a00ff0a7b82 */ /* 0x000e220000000a00 */
[----:B---3--:R-:W3:Y:S01]  /*6650*/  S2R R12, SR_CTAID.X ;  /* 0x00000000000c7919 */ /* 0x008ee20000002500 */
[----:B-12-4-:R-:W-:Y:S02]  /*6660*/  IMAD.MOV.U32 R8, RZ, RZ, R16 ;  /* 0x000000ffff087224 */ /* 0x016fe400078e0010 */
[----:B------:R-:W-:Y:S01]  /*6670*/  IMAD.MOV.U32 R9, RZ, RZ, R17 ;  /* 0x000000ffff097224 */ /* 0x000fe200078e0011 */
[----:B------:R-:W1:Y:S03]  /*6680*/  S2R R20, SR_CTAID.Y ;  /* 0x0000000000147919 */ /* 0x000e660000002600 */
[----:B------:R-:W2:Y:S08]  /*6690*/  LDC R0, c[0x0][0x630] ;  /* 0x00018c00ff007b82 */ /* 0x000eb00000000800 */
[----:B------:R-:W4:Y:S01]  /*66a0*/  LDC.64 R14, c[0x0][0x620] ;  /* 0x00018800ff0e7b82 */ /* 0x000f220000000a00 */
[----:B0-----:R-:W-:-:S04]  /*66b0*/  ISETP.NE.U32.AND P0, PT, R10, RZ, PT ;  /* 0x000000ff0a00720c */ /* 0x001fc80003f05070 */
[----:B------:R-:W-:-:S13]  /*66c0*/  ISETP.NE.AND.EX P0, PT, R11, RZ, PT, P0 ;  /* 0x000000ff0b00720c */ /* 0x000fda0003f05300 */
[----:B-1234-:R-:W-:Y:S05]  /*66d0*/  @!P0 BRA `(.L_x_160) ;  /* 0x0000000000288947 */ /* 0x01efea0003800000 */
        /* <DEDUP_REMOVED lines=10> */
.L_x_160:
[-CC-:B------:R-:W-:Y:S01]  /*6780*/  SHF.R.U64 R101, R8, R0.reuse, R9.reuse ;  /* 0x0000000008657219 */ /* 0x180fe20000001209 */
[----:B------:R-:W0:Y:S01]  /*6790*/  LDC.64 R26, c[0x0][0x640] ;  /* 0x00019000ff1a7b82 */ /* 0x000e220000000a00 */
[----:B------:R-:W-:Y:S01]  /*67a0*/  SHF.R.U32.HI R0, RZ, R0, R9 ;  /* 0x00000000ff007219 */ /* 0x000fe20000011609 */
[----:B------:R-:W-:Y:S01]  /*67b0*/  ULDC UR4, c[0x0][0x150] ;  /* 0x0000540000047ab9 */ /* 0x000fe20000000800 */
[----:B------:R-:W-:Y:S02]  /*67c0*/  IADD3 R3, P0, RZ, -R101, RZ ;  /* 0x80000065ff037210 */ /* 0x000fe40007f1e0ff */
[----:B------:R-:W-:-:S03]  /*67d0*/  I2FP.F32.U32 R7, R12 ;  /* 0x0000000c00077245 */ /* 0x000fc60000201000 */
[----:B------:R-:W1:Y:S01]  /*67e0*/  LDC R6, c[0x0][0x618] ;  /* 0x00018600ff067b82 */ /* 0x000e620000000800 */
[----:B------:R-:W-:Y:S02]  /*67f0*/  IMAD.X R5, RZ, RZ, ~R0, P0 ;  /* 0x000000ffff057224 */ /* 0x000fe400000e0e00 */
[----:B------:R-:W-:Y:S01]  /*6800*/  FMUL R7, R7, UR4 ;  /* 0x0000000407077c20 */ /* 0x000fe20008400000 */
[----:B------:R-:W-:Y:S01]  /*6810*/  ULDC UR4, c[0x0][0x154] ;  /* 0x0000550000047ab9 */ /* 0x000fe20000000800 */
[-C--:B------:R-:W-:Y:S02]  /*6820*/  IMAD R0, R5, R14.reuse, RZ ;  /* 0x0000000e05007224 */ /* 0x080fe400078e02ff */
[C---:B------:R-:W-:Y:S01]  /*6830*/  IMAD.WIDE.U32 R4, R3.reuse, R14, R16 ;  /* 0x0000000e03047225 */ /* 0x040fe200078e0010 */
[----:B------:R-:W2:Y:S01]  /*6840*/  LDC R8, c[0x0][0x608] ;  /* 0x00018200ff087b82 */ /* 0x000ea20000000800 */
[----:B------:R-:W3:Y:S02]  /*6850*/  F2I.U32.TRUNC.NTZ R7, R7 ;  /* 0x0000000700077305 */ /* 0x000ee4000020f000 */
[----:B------:R-:W-:Y:S01]  /*6860*/  IMAD R3, R3, R15, R0 ;  /* 0x0000000f03037224 */ /* 0x000fe200078e0200 */
[----:B------:R-:W-:-:S03]  /*6870*/  I2FP.F32.U32 R0, R20 ;  /* 0x0000001400007245 */ /* 0x000fc60000201000 */
[----:B------:R-:W-:Y:S01]  /*6880*/  IMAD.IADD R3, R5, 0x1, R3 ;  /* 0x0000000105037824 */ /* 0x000fe200078e0203 */
[----:B------:R-:W4:Y:S01]  /*6890*/  LDC R11, c[0x0][0x658] ;  /* 0x00019600ff0b7b82 */ /* 0x000f220000000800 */
[----:B0-----:R-:W-:-:S04]  /*68a0*/  ISETP.NE.U32.AND P0, PT, R26, RZ, PT ;  /* 0x000000ff1a00720c */ /* 0x001fc80003f05070 */
[----:B------:R-:W-:-:S03]  /*68b0*/  ISETP.NE.AND.EX P0, PT, R27, RZ, PT, P0 ;  /* 0x000000ff1b00720c */ /* 0x000fc60003f05300 */
[----:B------:R-:W0:Y:S01]  /*68c0*/  LDC R9, c[0x0][0x144] ;  /* 0x00005100ff097b82 */ /* 0x000e220000000800 */
[-C--:B-1----:R-:W-:Y:S01]  /*68d0*/  SHF.R.U64 R10, R4, R6.reuse, R3 ;  /* 0x00000006040a7219 */ /* 0x082fe20000001203 */
[----:B---3--:R-:W-:Y:S01]  /*68e0*/  IMAD.MOV R7, RZ, RZ, -R7 ;  /* 0x000000ffff077224 */ /* 0x008fe200078e0a07 */
[----:B------:R-:W-:Y:S01]  /*68f0*/  SHF.R.U32.HI R3, RZ, R6, R3 ;  /* 0x00000006ff037219 */ /* 0x000fe20000011603 */
[----:B------:R-:W-:-:S04]  /*6900*/  FMUL R6, R0, UR4 ;  /* 0x0000000400067c20 */ /* 0x000fc80008400000 */
[----:B------:R-:W1:Y:S01]  /*6910*/  LDC R21, c[0x0][0x148] ;  /* 0x00005200ff157b82 */ /* 0x000e620000000800 */
[----:B------:R3:W0:Y:S01]  /*6920*/  F2I.U32.TRUNC.NTZ R14, R6 ;  /* 0x00000006000e7305 */ /* 0x000622000020f000 */
[-CC-:B--2---:R-:W-:Y:S02]  /*6930*/  SHF.R.U64 R13, R10, R8.reuse, R3.reuse ;  /* 0x000000080a0d7219 */ /* 0x184fe40000001203 */
[----:B------:R-:W-:-:S04]  /*6940*/  SHF.R.U32.HI R0, RZ, R8, R3 ;  /* 0x00000008ff007219 */ /* 0x000fc80000011603 */
[----:B-----5:R-:W2:Y:S01]  /*6950*/  LDC R24, c[0x0][0x648] ;  /* 0x00019200ff187b82 */ /* 0x020ea20000000800 */
[-CC-:B----4-:R-:W-:Y:S02]  /*6960*/  SHF.R.U64 R15, R13, R11.reuse, R0.reuse ;  /* 0x0000000b0d0f7219 */ /* 0x190fe40000001200 */
[----:B------:R-:W-:-:S03]  /*6970*/  SHF.R.U32.HI R5, RZ, R11, R0 ;  /* 0x0000000bff057219 */ /* 0x000fc60000011600 */
[----:B------:R-:W-:Y:S02]  /*6980*/  IMAD.MOV.U32 R4, RZ, RZ, R15 ;  /* 0x000000ffff047224 */ /* 0x000fe400078e000f */
[----:B------:R-:W4:Y:S01]  /*6990*/  LDC R28, c[0x0][0x638] ;  /* 0x00018e00ff1c7b82 */ /* 0x000f220000000800 */
[----:B0-----:R-:W-:-:S07]  /*69a0*/  IMAD R25, R9, R7, R12 ;  /* 0x0000000709197224 */ /* 0x001fce00078e020c */
[----:B------:R-:W0:Y:S08]  /*69b0*/  LDC R29, c[0x0][0x610] ;  /* 0x00018400ff1d7b82 */ /* 0x000e300000000800 */
[----:B------:R-:W0:Y:S01]  /*69c0*/  LDC R30, c[0x0][0x600] ;  /* 0x00018000ff1e7b82 */ /* 0x000e220000000800 */
[----:B-123--:R-:W-:Y:S05]  /*69d0*/  @!P0 BRA `(.L_x_161) ;  /* 0x0000000000288947 */ /* 0x00efea0003800000 */
[----:B------:R-:W1:Y:S02]  /*69e0*/  LDC R0, c[0x0][0x64c] ;  /* 0x00019300ff007b82 */ /* 0x000e640000000800 */
[----:B-1----:R-:W-:-:S05]  /*69f0*/  IADD3 R3, P0, R15, R0, RZ ;  /* 0x000000000f037210 */ /* 0x002fca0007f1e0ff */
        /* <DEDUP_REMOVED lines=8> */
.L_x_161:
[----:B------:R-:W-:Y:S01]  /*6a80*/  ISETP.NE.AND P0, PT, R2, 0x1, PT ;  /* 0x000000010200780c */ /* 0x000fe20003f05270 */
[----:B------:R-:W-:Y:S01]  /*6a90*/  IMAD.MOV R14, RZ, RZ, -R14 ;  /* 0x000000ffff0e7224 */ /* 0x000fe200078e0a0e */
[----:B------:R-:W-:Y:S02]  /*6aa0*/  SHF.R.U64 R3, R4, R24, R5 ;  /* 0x0000001804037219 */ /* 0x000fe40000001205 */
[----:B------:R-:W-:Y:S02]  /*6ab0*/  LOP3.LUT R0, R13, R98, RZ, 0xc0, !PT ;  /* 0x000000620d007212 */ /* 0x000fe400078ec0ff */
[----:B------:R-:W-:Y:S01]  /*6ac0*/  LOP3.LUT R10, R10, R97, RZ, 0xc0, !PT ;  /* 0x000000610a0a7212 */ /* 0x000fe200078ec0ff */
[----:B------:R-:W-:Y:S02]  /*6ad0*/  IMAD.MOV R4, RZ, RZ, -R3 ;  /* 0x000000ffff047224 */ /* 0x000fe400078e0a03 */
[----:B------:R-:W-:Y:S02]  /*6ae0*/  IMAD R0, R93, R3, R0 ;  /* 0x000000035d007224 */ /* 0x000fe400078e0200 */
[----:B----4-:R-:W-:-:S02]  /*6af0*/  IMAD R3, R4, R28, R15 ;  /* 0x0000001c04037224 */ /* 0x010fc400078e020f */
[----:B------:R-:W-:Y:S02]  /*6b00*/  @P0 IMAD R25, R21, R14, R20 ;  /* 0x0000000e15190224 */ /* 0x000fe400078e0214 */
[----:B0-----:R-:W-:Y:S02]  /*6b10*/  IMAD R5, R3, R30, R10 ;  /* 0x0000001e03057224 */ /* 0x001fe400078e020a */
[----:B------:R-:W-:Y:S02]  /*6b20*/  IMAD R0, R0, R29, R25 ;  /* 0x0000001d00007224 */ /* 0x000fe400078e0219 */
[----:B------:R-:W-:-:S03]  /*6b30*/  IMAD.MOV.U32 R4, RZ, RZ, 0x1 ;  /* 0x00000001ff047424 */ /* 0x000fc600078e00ff */
[----:B------:R-:W-:Y:S02]  /*6b40*/  SEL R100, R5, R0, !P0 ;  /* 0x0000000005647207 */ /* 0x000fe40004000000 */
[----:B------:R-:W-:Y:S02]  /*6b50*/  PRMT R3, R4, 0x7610, R3 ;  /* 0x0000761004037816 */ /* 0x000fe40000000003 */
[----:B------:R-:W-:-:S07]  /*6b60*/  SEL R0, R0, R5, !P0 ;  /* 0x0000000500007207 */ /* 0x000fce0004000000 */
.L_x_159:
[----:B------:R-:W-:Y:S01]  /*6b70*/  LOP3.LUT P0, RZ, R3, 0xff, RZ, 0xc0, !PT ;  /* 0x000000ff03ff7812 */ /* 0x000fe2000780c0ff */
[----:B------:R-:W-:Y:S01]  /*6b80*/  UIMAD.WIDE.U32 UR4, UR42, -0x55555555, URZ ;  /* 0xaaaaaaab2a0478a5 */ /* 0x000fe2000f8e003f */
[----:B------:R-:W-:-:S03]  /*6b90*/  IMAD.MOV.U32 R103, RZ, RZ, R0 ;  /* 0x000000ffff677224 */ /* 0x000fc600078e0000 */
[----:B------:R-:W-:-:S04]  /*6ba0*/  USHF.R.U32.HI UR4, URZ, 0x1, UR5 ;  /* 0x000000013f047899 */ /* 0x000fc80008011605 */
[----:B------:R-:W-:-:S04]  /*6bb0*/  UIMAD UR42, UR4, -0x3, UR42 ;  /* 0xfffffffd042a78a4 */ /* 0x000fc8000f8e022a */
[----:B------:R-:W-:Y:S08]  /*6bc0*/  @P0 BRA `(.L_x_162) ;  /* 0xffffffa8002c0947 */ /* 0x000ff0000383ffff */
[----:B------:R-:W-:Y:S05]  /*6bd0*/  EXIT ;  /* 0x000000000000794d */ /* 0x000fea0003800000 */
.L_x_7:
        /* <DEDUP_REMOVED lines=26> */
.L_x_164:
[----:B------:R-:W0:Y:S01]  /*6d80*/  LDC.64 R28, c[0x0][0x640] ;  /* 0x00019000ff1c7b82 */ /* 0x000e220000000a00 */
[-CC-:B------:R-:W-:Y:S01]  /*6d90*/  SHF.R.U64 R21, R14, R8.reuse, R15.reuse ;  /* 0x000000080e157219 */ /* 0x180fe2000000120f */
[----:B------:R-:W-:Y:S01]  /*6da0*/  IMAD.MOV.U32 R31, RZ, RZ, 0x1 ;  /* 0x00000001ff1f7424 */ /* 0x000fe200078e00ff */
[----:B------:R-:W-:Y:S02]  /*6db0*/  SHF.R.U32.HI R7, RZ, R8, R15 ;  /* 0x00000008ff077219 */ /* 0x000fe4000001160f */
[----:B------:R-:W-:-:S03]  /*6dc0*/  IADD3 R13, P0, RZ, -R21, RZ ;  /* 0x80000015ff0d7210 */ /* 0x000fc60007f1e0ff */
[----:B------:R-:W1:Y:S02]  /*6dd0*/  LDC R12, c[0x0][0x618] ;  /* 0x00018600ff0c7b82 */ /* 0x000e640000000800 */
[----:B------:R-:W-:Y:S02]  /*6de0*/  IMAD.X R7, RZ, RZ, ~R7, P0 ;  /* 0x000000ffff077224 */ /* 0x000fe400000e0e07 */
[----:B------:R-:W-:-:S04]  /*6df0*/  IMAD.WIDE.U32 R10, R13, R24, R16 ;  /* 0x000000180d0a7225 */ /* 0x000fc800078e0010 */
[----:B------:R-:W2:Y:S01]  /*6e00*/  LDC R14, c[0x0][0x608] ;  /* 0x00018200ff0e7b82 */ /* 0x000ea20000000800 */
[----:B------:R-:W-:-:S04]  /*6e10*/  IMAD R8, R7, R24, RZ ;  /* 0x0000001807087224 */ /* 0x000fc800078e02ff */
[----:B------:R-:W-:-:S03]  /*6e20*/  IMAD R7, R13, R25, R8 ;  /* 0x000000190d077224 */ /* 0x000fc600078e0208 */
[----:B------:R-:W3:Y:S01]  /*6e30*/  LDC R26, c[0x0][0x658] ;  /* 0x00019600ff1a7b82 */ /* 0x000ee20000000800 */
[----:B------:R-:W-:Y:S01]  /*6e40*/  IMAD.IADD R7, R11, 0x1, R7 ;  /* 0x000000010b077824 */ /* 0x000fe200078e0207 */
[----:B0-----:R-:W-:Y:S01]  /*6e50*/  ISETP.NE.U32.AND P0, PT, R28, RZ, PT ;  /* 0x000000ff1c00720c */ /* 0x001fe20003f05070 */
[----:B------:R-:W-:-:S03]  /*6e60*/  IMAD.MOV.U32 R11, RZ, RZ, -0x1 ;  /* 0xffffffffff0b7424 */ /* 0x000fc600078e00ff */
        /* <DEDUP_REMOVED lines=8> */
[-C--:B---3--:R-:W-:Y:S02]  /*6ef0*/  SHF.L.U32 R10, R11, R26.reuse, RZ ;  /* 0x0000001a0b0a7219 */ /* 0x088fe400000006ff */
[--C-:B------:R-:W-:Y:S02]  /*6f00*/  SHF.R.U64 R24, R22, R26, R7.reuse ;  /* 0x0000001a16187219 */ /* 0x100fe40000001207 */
[----:B------:R-:W-:Y:S02]  /*6f10*/  LOP3.LUT R33, RZ, R10, RZ, 0x33, !PT ;  /* 0x0000000aff217212 */ /* 0x000fe400078e33ff */
[----:B------:R-:W-:Y:S01]  /*6f20*/  SHF.R.U32.HI R11, RZ, R26, R7 ;  /* 0x0000001aff0b7219 */ /* 0x000fe20000011607 */
[----:B------:R-:W3:Y:S01]  /*6f30*/  LDC R30, c[0x0][0x610] ;  /* 0x00018400ff1e7b82 */ /* 0x000ee20000000800 */
[----:B------:R-:W-:Y:S01]  /*6f40*/  IMAD.MOV.U32 R10, RZ, RZ, R24 ;  /* 0x000000ffff0a7224 */ /* 0x000fe200078e0018 */
[----:B------:R-:W-:Y:S06]  /*6f50*/  @!P0 BRA `(.L_x_165) ;  /* 0x0000000000288947 */ /* 0x000fec0003800000 */
        /* <DEDUP_REMOVED lines=10> */
.L_x_165:
[----:B------:R-:W-:Y:S02]  /*7000*/  ISETP.NE.AND P0, PT, R2, 0x1, PT ;  /* 0x000000010200780c */ /* 0x000fe40003f05270 */
[----:B-1----:R-:W-:Y:S01]  /*7010*/  SHF.R.U64 R8, R10, R8, R11 ;  /* 0x000000080a087219 */ /* 0x002fe2000000120b */
[----:B0-----:R-:W-:Y:S01]  /*7020*/  VIADD R11, R25, 0xffffffff ;  /* 0xffffffff190b7836 */ /* 0x001fe20000000000 */
[----:B------:R-:W-:Y:S02]  /*7030*/  SHF.L.U32 R31, R31, R26, RZ ;  /* 0x0000001a1f1f7219 */ /* 0x000fe400000006ff */
[----:B------:R-:W-:Y:S01]  /*7040*/  LOP3.LUT R5, R22, R33, RZ, 0xc0, !PT ;  /* 0x0000002116057212 */ /* 0x000fe200078ec0ff */
[----:B------:R-:W-:-:S04]  /*7050*/  IMAD.MOV R7, RZ, RZ, -R8 ;  /* 0x000000ffff077224 */ /* 0x000fc800078e0a08 */
[----:B------:R-:W-:Y:S02]  /*7060*/  IMAD R5, R31, R8, R5 ;  /* 0x000000081f057224 */ /* 0x000fe400078e0205 */
[----:B------:R-:W-:Y:S01]  /*7070*/  @P0 IMAD R6, R9, R23, R4 ;  /* 0x0000001709060224 */ /* 0x000fe200078e0204 */
[----:B------:R-:W-:Y:S01]  /*7080*/  LOP3.LUT R9, R20, R11, RZ, 0xc0, !PT ;  /* 0x0000000b14097212 */ /* 0x000fe200078ec0ff */
[----:B--2---:R-:W-:Y:S02]  /*7090*/  IMAD R4, R7, R27, R24 ;  /* 0x0000001b07047224 */ /* 0x004fe400078e0218 */
[----:B---3--:R-:W-:Y:S02]  /*70a0*/  IMAD R6, R5, R30, R6 ;  /* 0x0000001e05067224 */ /* 0x008fe400078e0206 */
[----:B------:R-:W-:Y:S02]  /*70b0*/  IMAD R5, R4, R25, R9 ;  /* 0x0000001904057224 */ /* 0x000fe400078e0209 */
[----:B------:R-:W-:-:S02]  /*70c0*/  IMAD.MOV.U32 R8, RZ, RZ, 0x1 ;  /* 0x00000001ff087424 */ /* 0x000fc400078e00ff */
[----:B------:R-:W-:Y:S01]  /*70d0*/  IMAD.MOV.U32 R7, RZ, RZ, R21 ;  /* 0x000000ffff077224 */ /* 0x000fe200078e0015 */
[----:B------:R-:W-:Y:S02]  /*70e0*/  SEL R19, R5, R6, !P0 ;  /* 0x0000000605137207 */ /* 0x000fe40004000000 */
[----:B------:R-:W-:-:S07]  /*70f0*/  SEL R12, R6, R5, !P0 ;  /* 0x00000005060c7207 */ /* 0x000fce0004000000 */
.L_x_163:
[----:B------:R-:W-:-:S08]  /*7100*/  NOP ;  /* 0x0000000000007918 */ /* 0x000fd00000000000 */
[----:B------:R-:W0:-:S00]  /*7110*/  USETMAXREG.DEALLOC.CTAPOOL 0x28 ;  /* 0x00000028000079c8 */ /* 0x000e0000080e0500 */
[----:B0-----:R-:W-:-:S13]  /*7120*/  ISETP.NE.AND P0, PT, R3, RZ, PT ;  /* 0x000000ff0300720c */ /* 0x001fda0003f05270 */
[----:B------:R-:W-:Y:S05]  /*7130*/  @P0 EXIT ;  /* 0x000000000000094d */ /* 0x000fea0003800000 */
[----:B------:R-:W-:Y:S01]  /*7140*/  LOP3.LUT P0, RZ, R8, 0xff, RZ, 0xc0, !PT ;  /* 0x000000ff08ff7812 */ /* 0x000fe2000780c0ff */
[----:B------:R-:W-:Y:S02]  /*7150*/  IMAD.MOV.U32 R3, RZ, RZ, 0x1 ;  /* 0x00000001ff037424 */ /* 0x000fe400078e00ff */
[----:B------:R-:W-:-:S10]  /*7160*/  IMAD.MOV.U32 R13, RZ, RZ, RZ ;  /* 0x000000ffff0d7224 */ /* 0x000fd400078e00ff */
[----:B------:R-:W-:Y:S05]  /*7170*/  @!P0 BRA `(.L_x_166) ;  /* 0x0000000c00a48947 */ /* 0x000fea0003800000 */
[----:B------:R-:W0:Y:S01]  /*7180*/  LDC R3, c[0x0][0x28c] ;  /* 0x0000a300ff037b82 */ /* 0x000e220000000800 */
[----:B------:R-:W-:Y:S01]  /*7190*/  ULDC UR13, c[0x0][0x658] ;  /* 0x00019600000d7ab9 */ /* 0x000fe20000000800 */
[----:B------:R-:W-:Y:S01]  /*71a0*/  UMOV UR6, 0xffffffff ;  /* 0xffffffff00067882 */ /* 0x000fe20000000000 */
[----:B------:R-:W-:Y:S01]  /*71b0*/  UMOV UR9, 0x1 ;  /* 0x0000000100097882 */ /* 0x000fe20000000000 */
[----:B------:R-:W-:Y:S01]  /*71c0*/  USHF.L.U32 UR6, UR6, UR13, URZ ;  /* 0x0000000d06067299 */ /* 0x000fe2000800063f */
[----:B------:R-:W-:Y:S01]  /*71d0*/  BSSY B0, `(.L_x_166) ;  /* 0x00000e3000007945 */ /* 0x000fe20003800000 */
[----:B------:R-:W-:Y:S01]  /*71e0*/  IMAD.MOV.U32 R11, RZ, RZ, 0x1 ;  /* 0x00000001ff0b7424 */ /* 0x000fe200078e00ff */
[----:B------:R-:W-:Y:S01]  /*71f0*/  LOP3.LUT R10, R18, 0x2, RZ, 0xfc, !PT ;  /* 0x00000002120a7812 */ /* 0x000fe200078efcff */
[----:B------:R-:W1:Y:S01]  /*7200*/  S2UR UR5, SR_CgaCtaId ;  /* 0x00000000000579c3 */ /* 0x000e620000008800 */
[----:B------:R-:W-:Y:S01]  /*7210*/  ULOP3.LUT UR21, URZ, UR6, URZ, 0x33, !UPT ;  /* 0x000000063f157292 */ /* 0x000fe2000f8e333f */
[----:B------:R-:W-:Y:S01]  /*7220*/  IMAD.MOV.U32 R13, RZ, RZ, RZ ;  /* 0x000000ffff0d7224 */ /* 0x000fe200078e00ff */
[----:B------:R-:W-:Y:S01]  /*7230*/  ULDC UR14, c[0x0][0x600] ;  /* 0x00018000000e7ab9 */ /* 0x000fe20000000800 */
[----:B------:R-:W-:Y:S01]  /*7240*/  UMOV UR23, 0x11 ;  /* 0x0000001100177882 */ /* 0x000fe20000000000 */
[----:B------:R-:W-:-:S02]  /*7250*/  UIADD3 UR14, UR14, -0x1, URZ ;  /* 0xffffffff0e0e7890 */ /* 0x000fc4000fffe03f */
[----:B------:R-:W-:Y:S01]  /*7260*/  USHF.L.U32 UR13, UR9, UR13, URZ ;  /* 0x0000000d090d7299 */ /* 0x000fe2000800063f */
[----:B------:R-:W-:Y:S01]  /*7270*/  ULDC.64 UR30, c[0x0][0x198] ;  /* 0x00006600001e7ab9 */ /* 0x000fe20000000a00 */
[----:B0-----:R-:W-:-:S05]  /*7280*/  VIADD R3, R3, 0x7f ;  /* 0x0000007f03037836 */ /* 0x001fca0000000000 */
[----:B------:R-:W-:Y:S01]  /*7290*/  SHF.R.S32.HI R4, RZ, 0x1f, R3 ;  /* 0x0000001fff047819 */ /* 0x000fe20000011403 */
[----:B-1----:R-:W-:-:S03]  /*72a0*/  USHF.R.U32.HI UR40, URZ, 0x2, UR5 ;  /* 0x000000023f287899 */ /* 0x002fc60008011605 */
[----:B------:R-:W-:Y:S01]  /*72b0*/  LEA.HI R4, R4, R3, RZ, 0x7 ;  /* 0x0000000304047211 */ /* 0x000fe200078f38ff */
[----:B------:R-:W-:Y:S01]  /*72c0*/  ULOP3.LUT UR4, UR5, 0x3, URZ, 0xc0, !UPT ;  /* 0x0000000305047892 */ /* 0x000fe2000f8ec03f */
[----:B------:R-:W-:Y:S01]  /*72d0*/  IMAD.MOV.U32 R3, RZ, RZ, 0x1 ;  /* 0x00000001ff037424 */ /* 0x000fe200078e00ff */
[----:B------:R-:W-:Y:S01]  /*72e0*/  USHF.L.U32 UR15, UR5, 0x5, URZ ;  /* 0x00000005050f7899 */ /* 0x000fe2000800063f */
[----:B------:R-:W-:Y:S01]  /*72f0*/  SHF.R.S32.HI R8, RZ, 0x7, R4 ;  /* 0x00000007ff087819 */ /* 0x000fe20000011404 */
[----:B------:R-:W-:Y:S02]  /*7300*/  USHF.L.U32 UR37, UR5, 0xb, URZ ;  /* 0x0000000b05257899 */ /* 0x000fe4000800063f */
[----:B------:R-:W-:Y:S02]  /*7310*/  ULOP3.LUT UR5, UR5, 0xfffffffc, URZ, 0xc0, !UPT ;  /* 0xfffffffc05057892 */ /* 0x000fe4000f8ec03f */
[----:B------:R-:W-:Y:S01]  /*7320*/  UISETP.GT.U32.AND UP0, UPT, UR4, 0xffff, UPT ;  /* 0x0000ffff0400788c */ /* 0x000fe2000bf04070 */
[----:B------:R-:W-:Y:S01]  /*7330*/  VIADD R9, R8, 0x1 ;  /* 0x0000000108097836 */ /* 0x000fe20000000000 */
[----:B------:R-:W-:-:S02]  /*7340*/  ULOP3.LUT UR7, UR5, 0x1, URZ, 0xfc, !UPT ;  /* 0x0000000105077892 */ /* 0x000fc4000f8efc3f */
[----:B------:R-:W-:Y:S02]  /*7350*/  ULOP3.LUT UR8, UR5, 0x2, URZ, 0xfc, !UPT ;  /* 0x0000000205087892 */ /* 0x000fe4000f8efc3f */
[----:B------:R-:W-:Y:S02]  /*7360*/  USHF.L.U32 UR6, UR9, UR5, URZ ;  /* 0x0000000509067299 */ /* 0x000fe4000800063f */
[----:B------:R-:W-:Y:S02]  /*7370*/  ULOP3.LUT UR5, UR5, 0x3, URZ, 0xfc, !UPT ;  /* 0x0000000305057892 */ /* 0x000fe4000f8efc3f */
[----:B------:R-:W-:Y:S02]  /*7380*/  USHF.L.U32 UR7, UR9, UR7, URZ ;  /* 0x0000000709077299 */ /* 0x000fe4000800063f */
[----:B------:R-:W-:Y:S02]  /*7390*/  USHF.L.U32 UR8, UR9, UR8, URZ ;  /* 0x0000000809087299 */ /* 0x000fe4000800063f */
[----:B------:R-:W-:-:S02]  /*73a0*/  USEL UR4, UR4, 0xffff, !UP0 ;  /* 0x0000ffff04047887 */ /* 0x000fc4000c000000 */
[----:B------:R-:W-:Y:S02]  /*73b0*/  USHF.L.U32 UR5, UR9, UR5, URZ ;  /* 0x0000000509057299 */ /* 0x000fe4000800063f */
[----:B------:R-:W-:Y:S02]  /*73c0*/  ULOP3.LUT UR6, UR8, UR6, UR7, 0xfe, !UPT ;  /* 0x0000000608067292 */ /* 0x000fe4000f8efe07 */
[----:B------:R-:W-:Y:S02]  /*73d0*/  ULOP3.LUT UR4, UR4, 0xffff, URZ, 0xc0, !UPT ;  /* 0x0000ffff04047892 */ /* 0x000fe4000f8ec03f */
[----:B------:R-:W-:Y:S02]  /*73e0*/  ULOP3.LUT UR15, UR15, 0x60, URZ, 0xc0, !UPT ;  /* 0x000000600f0f7892 */ /* 0x000fe4000f8ec03f */
[----:B------:R-:W-:Y:S02]  /*73f0*/  ULOP3.LUT UR22, UR6, UR5, URZ, 0xfc, !UPT ;  /* 0x0000000506167292 */ /* 0x000fe4000f8efc3f */
[----:B------:R-:W-:-:S12]  /*7400*/  USHF.L.U32 UR23, UR23, UR4, URZ ;  /* 0x0000000417177299 */ /* 0x000fd8000800063f */
.L_x_177:
[----:B------:R-:W-:-:S03]  /*7410*/  UMOV UR4, 0xffffffff ;  /* 0xffffffff00047882 */ /* 0x000fc60000000000 */
[----:B------:R-:W-:Y:S05]  /*7420*/  BRA.DIV UR4, `(.L_x_167) ;  /* 0x0000000e04bc7947 */ /* 0x000fea000b800000 */
[----:B------:R-:W-:-:S13]  /*7430*/  ELECT P6, URZ, PT ;  /* 0x00000000003f782f */ /* 0x000fda00038c0000 */
.L_x_187:
[----:B------:R-:W0:Y:S01]  /*7440*/  LDC R4, c[0x0][0x28c] ;  /* 0x0000a300ff047b82 */ /* 0x000e220000000800 */
[----:B------:R-:W-:Y:S01]  /*7450*/  BSSY B1, `(.L_x_168) ;  /* 0x0000048000017945 */ /* 0x000fe20003800000 */
[----:B0-----:R-:W-:-:S13]  /*7460*/  ISETP.LT.OR P6, PT, R4, 0x1, !P6 ;  /* 0x000000010400780c */ /* 0x001fda00077c1670 */
[----:B------:R-:W-:Y:S05]  /*7470*/  @P6 BRA `(.L_x_169) ;  /* 0x0000000400146947 */ /* 0x000fea0003800000 */
[----:B------:R-:W-:Y:S01]  /*7480*/  LEA R12, R12, UR40, 0x1 ;  /* 0x000000280c0c7c11 */ /* 0x000fe2000f8e08ff */
[----:B------:R-:W-:Y:S01]  /*7490*/  IMAD.MOV.U32 R20, RZ, RZ, RZ ;  /* 0x000000ffff147224 */ /* 0x000fe200078e00ff */
[----:B------:R-:W-:Y:S01]  /*74a0*/  LEA R19, R19, UR15, 0x7 ;  /* 0x0000000f13137c11 */ /* 0x000fe2000f8e38ff */
[----:B------:R-:W-:Y:S02]  /*74b0*/  IMAD.MOV.U32 R4, RZ, RZ, R9 ;  /* 0x000000ffff047224 */ /* 0x000fe400078e0009 */
[----:B------:R-:W-:Y:S02]  /*74c0*/  IMAD.MOV.U32 R5, RZ, RZ, R3 ;  /* 0x000000ffff057224 */ /* 0x000fe400078e0003 */
[----:B------:R-:W-:Y:S02]  /*74d0*/  IMAD.MOV.U32 R6, RZ, RZ, R13 ;  /* 0x000000ffff067224 */ /* 0x000fe400078e000d */
[----:B------:R-:W-:-:S07]  /*74e0*/  IMAD.SHL.U32 R15, R12, 0x40, RZ ;  /* 0x000000400c0f7824 */ /* 0x000fce00078e00ff */
.L_x_172:
[----:B------:R-:W0:Y:S01]  /*74f0*/  S2R R21, SR_CgaCtaId ;  /* 0x0000000000157919 */ /* 0x000e220000008800 */
[----:B------:R-:W-:Y:S02]  /*7500*/  MOV R12, 0x400 ;  /* 0x00000400000c7802 */ /* 0x000fe40000000f00 */
[----:B------:R-:W-:-:S13]  /*7510*/  ISETP.NE.AND P1, PT, R0, RZ, PT ;  /* 0x000000ff0000720c */ /* 0x000fda0003f25270 */
[----:B------:R-:W1:Y:S01]  /*7520*/  @!P1 LDC R14, c[0x0][0x500] ;  /* 0x00014000ff0e9b82 */ /* 0x000e620000000800 */
[----:B0-----:R-:W-:Y:S02]  /*7530*/  LEA R23, R21, R12, 0x18 ;  /* 0x0000000c15177211 */ /* 0x001fe400078ec0ff */
[----:B------:R-:W-:-:S03]  /*7540*/  SHF.L.U32 R12, R5, 0x1f, RZ ;  /* 0x0000001f050c7819 */ /* 0x000fc600000006ff */
[----:B------:R-:W-:-:S04]  /*7550*/  IMAD R21, R6, 0x8, R23 ;  /* 0x0000000806157824 */ /* 0x000fc800078e0217 */
[----:B------:R-:W0:Y:S02]  /*7560*/  SYNCS.PHASECHK.TRANS64.TRYWAIT P0, [R21+URZ+0x18], R12 ;  /* 0x0000180c150075a7 */ /* 0x000e24000800017f */
[----:B01----:R-:W-:Y:S05]  /*7570*/  @!P0 BRA `(.L_x_170) ;  /* 0x0000000c00888947 */ /* 0x003fea0003800000 */
.L_x_188:
[----:B0-----:R-:W-:Y:S01]  /*7580*/  PRMT R12, R10, 0x9910, RZ ;  /* 0x000099100a0c7816 */ /* 0x001fe200000000ff */
[----:B------:R0:W-:Y:S03]  /*7590*/  @!P1 SYNCS.ARRIVE.TRANS64 RZ, [R21+URZ], R14 ;  /* 0x0000000e15ff99a7 */ /* 0x0001e6000800003f */
[----:B------:R-:W-:-:S13]  /*75a0*/  ISETP.NE.AND P0, PT, R12, 0x2, PT ;  /* 0x000000020c00780c */ /* 0x000fda0003f05270 */
[----:B0-----:R-:W-:Y:S05]  /*75b0*/  @P0 BRA `(.L_x_171) ;  /* 0x0000000000040947 */ /* 0x001fea0003800000 */
[----:B------:R-:W-:Y:S01]  /*75c0*/  BPT.TRAP 0x1 ;  /* 0x000000040000795c */ /* 0x000fe20000300000 */
.L_x_171:
[----:B------:R-:W-:Y:S01]  /*75d0*/  R2UR UR8, R6 ;  /* 0x00000000060872ca */ /* 0x000fe200000e0000 */
[----:B------:R-:W-:Y:S01]  /*75e0*/  VIADD R4, R4, 0xffffffff ;  /* 0xffffffff04047836 */ /* 0x000fe20000000000 */
[----:B------:R-:W-:Y:S01]  /*75f0*/  R2UR UR10, R23 ;  /* 0x00000000170a72ca */ /* 0x000fe200000e0000 */
[----:B------:R-:W-:Y:S01]  /*7600*/  UIADD3 UR4, UP0, UR30, 0xf0, URZ ;  /* 0x000000f01e047890 */ /* 0x000fe2000ff1e03f */
[----:B------:R-:W-:Y:S01]  /*7610*/  R2UR UR34, R20 ;  /* 0x00000000142272ca */ /* 0x000fe200000e0000 */
[----:B------:R-:W-:Y:S01]  /*7620*/  UIADD3 UR42, UP1, UR30, 0x1f0, URZ ;  /* 0x000001f01e2a7890 */ /* 0x000fe2000ff3e03f */
[----:B------:R-:W-:Y:S01]  /*7630*/  R2UR UR33, R21 ;  /* 0x00000000152172ca */ /* 0x000fe200000e0000 */
[----:B------:R-:W-:Y:S01]  /*7640*/  UIADD3.X UR5, URZ, UR31, URZ, UP0, !UPT ;  /* 0x0000001f3f057290 */ /* 0x000fe200087fe43f */
[----:B------:R-:W-:Y:S01]  /*7650*/  R2UR UR35, R15 ;  /* 0x000000000f2372ca */ /* 0x000fe200000e0000 */
[----:B------:R-:W-:Y:S01]  /*7660*/  UPRMT UR29, URZ, 0x5410, UR23 ;  /* 0x000054103f1d7896 */ /* 0x000fe20008000017 */
[----:B------:R-:W-:Y:S01]  /*7670*/  R2UR UR36, R7 ;  /* 0x00000000072472ca */ /* 0x000fe200000e0000 */
[----:B------:R-:W-:Y:S01]  /*7680*/  UIADD3.X UR43, URZ, UR31, URZ, UP1, !UPT ;  /* 0x0000001f3f2b7290 */ /* 0x000fe20008ffe43f */
[----:B------:R-:W-:Y:S01]  /*7690*/  R2UR UR19, R19 ;  /* 0x00000000131372ca */ /* 0x000fe200000e0000 */
[----:B------:R-:W-:Y:S01]  /*76a0*/  USHF.L.U32 UR8, UR8, 0xe, URZ ;  /* 0x0000000e08087899 */ /* 0x000fe2000800063f */
[----:B------:R-:W-:Y:S01]  /*76b0*/  ISETP.GT.AND P1, PT, R4, 0x1, PT ;  /* 0x000000010400780c */ /* 0x000fe20003f24270 */
[----:B------:R-:W-:Y:S01]  /*76c0*/  UPRMT UR44, URZ, 0x5410, UR22 ;  /* 0x000054103f2c7896 */ /* 0x000fe20008000016 */
[----:B------:R-:W-:Y:S01]  /*76d0*/  VIADD R6, R6, 0x1 ;  /* 0x0000000106067836 */ /* 0x000fe20000000000 */
[----:B------:R-:W-:Y:S01]  /*76e0*/  ULEA UR9, UR40, UR8, 0xc ;  /* 0x0000000828097291 */ /* 0x000fe2000f8e603f */
[----:B------:R-:W-:Y:S01]  /*76f0*/  VIADD R20, R20, 0x80 ;  /* 0x0000008014147836 */ /* 0x000fe20000000000 */
[----:B------:R-:W-:-:S02]  /*7700*/  ULOP3.LUT UR8, UR8, 0x1800, UR37, 0xf8, !UPT ;  /* 0x0000180008087892 */ /* 0x000fc4000f8ef825 */
[----:B------:R-:W-:Y:S01]  /*7710*/  ULEA UR24, UR9, UR10, 0x1 ;  /* 0x0000000a09187291 */ /* 0x000fe2000f8e083f */
[C---:B------:R-:W-:Y:S01]  /*7720*/  ISETP.NE.AND P0, PT, R6.reuse, 0x3, PT ;  /* 0x000000030600780c */ /* 0x040fe20003f05270 */
[----:B------:R-:W-:Y:S02]  /*7730*/  ULEA UR8, UR8, UR10, 0x1 ;  /* 0x0000000a08087291 */ /* 0x000fe4000f8e083f */
[----:B------:R-:W-:Y:S01]  /*7740*/  UIADD3 UR32, UR24, 0x100, URZ ;  /* 0x0000010018207890 */ /* 0x000fe2000fffe03f */
[----:B------:R-:W-:Y:S01]  /*7750*/  SEL R12, RZ, 0x1, P0 ;  /* 0x00000001ff0c7807 */ /* 0x000fe20000000000 */
[----:B------:R-:W-:Y:S01]  /*7760*/  UIADD3 UR26, UR34, 0x40, URZ ;  /* 0x00000040221a7890 */ /* 0x000fe2000fffe03f */
[----:B------:R-:W-:Y:S01]  /*7770*/  SEL R6, R6, RZ, P0 ;  /* 0x000000ff06067207 */ /* 0x000fe20000000000 */
[----:B------:R-:W-:Y:S01]  /*7780*/  UIADD3 UR24, UR24, 0x4100, URZ ;  /* 0x0000410018187890 */ /* 0x000fe2000fffe03f */
[----:B------:R-:W-:Y:S01]  /*7790*/  LOP3.LUT R5, R5, R12, RZ, 0x3c, !PT ;  /* 0x0000000c05057212 */ /* 0x000fe200078e3cff */
[----:B------:R-:W-:-:S02]  /*77a0*/  UIADD3 UR16, UR8, 0x18100, URZ ;  /* 0x0001810008107890 */ /* 0x000fc4000fffe03f */
[----:B------:R-:W-:Y:S01]  /*77b0*/  UIADD3 UR8, UR8, 0x1c100, URZ ;  /* 0x0001c10008087890 */ /* 0x000fe2000fffe03f */
[----:B------:R-:W-:Y:S01]  /*77c0*/  UMOV UR6, 0x0 ;  /* 0x0000000000067882 */ /* 0x000fe20000000000 */
[----:B------:R-:W-:Y:S01]  /*77d0*/  UMOV UR7, 0x10000000 ;  /* 0x1000000000077882 */ /* 0x000fe20000000000 */
[----:B------:R-:W-:Y:S01]  /*77e0*/  UMOV UR25, UR33 ;  /* 0x0000002100197c82 */ /* 0x000fe20008000000 */
[----:B------:R-:W-:Y:S01]  /*77f0*/  UMOV UR27, UR35 ;  /* 0x00000023001b7c82 */ /* 0x000fe20008000000 */
[----:B------:R-:W-:Y:S01]  /*7800*/  UMOV UR28, UR36 ;  /* 0x00000024001c7c82 */ /* 0x000fe20008000000 */
[----:B------:R-:W-:Y:S01]  /*7810*/  UMOV UR17, UR33 ;  /* 0x0000002100117c82 */ /* 0x000fe20008000000 */
[----:B------:R-:W-:Y:S01]  /*7820*/  UMOV UR18, UR34 ;  /* 0x0000002200127c82 */ /* 0x000fe20008000000 */
[----:B------:R-:W-:Y:S01]  /*7830*/  UMOV UR20, UR36 ;  /* 0x0000002400147c82 */ /* 0x000fe20008000000 */
[----:B------:R0:W-:Y:S01]  /*7840*/  UTMALDG.3D.MULTICAST [UR32], [UR4], UR29, desc[UR6] ;  /* 0x00000620040073b4 */ /* 0x0001e2000801181d */
[----:B------:R-:W-:Y:S01]  /*7850*/  UMOV UR9, UR33 ;  /* 0x0000002100097c82 */ /* 0x000fe20008000000 */
[----:B------:R-:W-:Y:S01]  /*7860*/  UMOV UR11, UR19 ;  /* 0x00000013000b7c82 */ /* 0x000fe20008000000 */
[----:B------:R-:W-:Y:S01]  /*7870*/  UMOV UR12, UR36 ;  /* 0x00000024000c7c82 */ /* 0x000fe20008000000 */
[----:B------:R-:W-:Y:S01]  /*7880*/  UMOV UR10, UR26 ;  /* 0x0000001a000a7c82 */ /* 0x000fe20008000000 */
[----:B------:R0:W-:Y:S01]  /*7890*/  UTMALDG.3D.MULTICAST [UR24], [UR4], UR29, desc[UR6] ;  /* 0x00000618040073b4 */ /* 0x0001e2000801181d */
[----:B------:R0:W-:Y:S01]  /*78a0*/  UTMALDG.3D.MULTICAST [UR16], [UR42], UR44, desc[UR6] ;  /* 0x000006102a0073b4 */ /* 0x0001e2000801182c */
[----:B------:R0:W-:Y:S02]  /*78b0*/  UTMALDG.3D.MULTICAST [UR8], [UR42], UR44, desc[UR6] ;  /* 0x000006082a0073b4 */ /* 0x0001e4000801182c */
[----:B0-----:R-:W-:Y:S05]  /*78c0*/  @P1 BRA `(.L_x_172) ;  /* 0xfffffffc00081947 */ /* 0x001fea000383ffff */
.L_x_169:
[----:B------:R-:W-:Y:S05]  /*78d0*/  BSYNC B1 ;  /* 0x0000000000017941 */ /* 0x000fea0003800000 */
.L_x_168:
[----:B------:R-:W-:Y:S01]  /*78e0*/  LOP3.LUT P1, RZ, R11, 0xff, RZ, 0xc0, !PT ;  /* 0x000000ff0bff7812 */ /* 0x000fe2000782c0ff */
[C---:B------:R-:W-:Y:S01]  /*78f0*/  IMAD.IADD R13, R8.reuse, 0x1, R13 ;  /* 0x00000001080d7824 */ /* 0x040fe200078e020d */
[----:B------:R-:W-:Y:S01]  /*7900*/  ULDC.64 UR4, c[0x0][0x650] ;  /* 0x0001940000047ab9 */ /* 0x000fe20000000a00 */
[C---:B------:R-:W-:Y:S01]  /*7910*/  ISETP.GE.U32.AND P2, PT, R8.reuse, 0x3, PT ;  /* 0x000000030800780c */ /* 0x040fe20003f46070 */
[----:B------:R-:W-:Y:S01]  /*7920*/  BSSY B1, `(.L_x_173) ;  /* 0x000006b000017945 */ /* 0x000fe20003800000 */
[----:B------:R-:W-:Y:S01]  /*7930*/  IMAD.MOV.U32 R12, RZ, RZ, -0x1 ;  /* 0xffffffffff0c7424 */ /* 0x000fe200078e00ff */
[----:B------:R-:W-:Y:S01]  /*7940*/  ISETP.GT.U32.AND P0, PT, R13, 0x2, PT ;  /* 0x000000020d00780c */ /* 0x000fe20003f04070 */
[----:B------:R-:W-:Y:S01]  /*7950*/  IMAD.MOV.U32 R19, RZ, RZ, -0x1 ;  /* 0xffffffffff137424 */ /* 0x000fe200078e00ff */
[----:B------:R-:W-:Y:S01]  /*7960*/  PRMT R11, RZ, 0x7610, R11 ;  /* 0x00007610ff0b7816 */ /* 0x000fe2000000000b */
[----:B------:R-:W-:Y:S01]  /*7970*/  IMAD.MOV.U32 R7, RZ, RZ, -0x1 ;  /* 0xffffffffff077424 */ /* 0x000fe200078e00ff */
[----:B------:R-:W-:-:S03]  /*7980*/  ISETP.LT.U32.AND P0, PT, R8, 0x3, P0 ;  /* 0x000000030800780c */ /* 0x000fc60000701070 */
[----:B------:R-:W0:Y:S01]  /*7990*/  @P1 S2R R5, SR_CgaCtaId ;  /* 0x0000000000051919 */ /* 0x000e220000008800 */
[----:B------:R-:W-:-:S04]  /*79a0*/  @P1 MOV R4, 0x400 ;  /* 0x0000040000041802 */ /* 0x000fc80000000f00 */
[----:B0-----:R-:W-:Y:S01]  /*79b0*/  @P1 LEA R6, R5, R4, 0x18 ;  /* 0x0000000405061211 */ /* 0x001fe200078ec0ff */
[----:B------:R-:W-:Y:S01]  /*79c0*/  IMAD.WIDE.U32 R4, R13, -0x55555555, RZ ;  /* 0xaaaaaaab0d047825 */ /* 0x000fe200078e00ff */
[----:B------:R-:W-:Y:S02]  /*79d0*/  SEL R4, RZ, 0x1, !P0 ;  /* 0x00000001ff047807 */ /* 0x000fe40004000000 */
[----:B------:R0:W-:Y:S01]  /*79e0*/  @P1 SYNCS.ARRIVE.TRANS64.A1T0 RZ, [R6+URZ+0x48], RZ ;  /* 0x000048ff06ff19a7 */ /* 0x0001e2000810003f */
[----:B------:R-:W-:Y:S02]  /*79f0*/  IADD3 R16, P1, R16, UR38, RZ ;  /* 0x0000002610107c10 */ /* 0x000fe4000ff3e0ff */
[----:B------:R-:W-:Y:S02]  /*7a00*/  LOP3.LUT R3, R3, R4, RZ, 0x3c, !PT ;  /* 0x0000000403037212 */ /* 0x000fe400078e3cff */
[----:B------:R-:W-:Y:S02]  /*7a10*/  IADD3.X R17, R17, UR41, RZ, P1, !PT ;  /* 0x0000002911117c10 */ /* 0x000fe40008ffe4ff */
[----:B------:R-:W-:-:S02]  /*7a20*/  ISETP.GE.U32.AND P0, PT, R16, UR4, PT ;  /* 0x0000000410007c0c */ /* 0x000fc4000bf06070 */
[----:B0-----:R-:W-:Y:S02]  /*7a30*/  SHF.R.U32.HI R6, RZ, 0x1, R5 ;  /* 0x00000001ff067819 */ /* 0x001fe40000011605 */
[----:B------:R-:W-:Y:S02]  /*7a40*/  ISETP.GE.U32.AND.EX P0, PT, R17, UR5, PT, P0 ;  /* 0x0000000511007c0c */ /* 0x000fe4000bf06100 */
[----:B------:R-:W-:Y:S01]  /*7a50*/  @P2 LOP3.LUT R3, R3, 0x1, R6, 0x78, !PT ;  /* 0x0000000103032812 */ /* 0x000fe200078e7806 */
[----:B------:R-:W-:Y:S01]  /*7a60*/  IMAD R13, R6, -0x3, R13 ;  /* 0xfffffffd060d7824 */ /* 0x000fe200078e020d */
[----:B------:R-:W-:-:S09]  /*7a70*/  PRMT R4, RZ, 0x7610, R4 ;  /* 0x00007610ff047816 */ /* 0x000fd20000000004 */
[----:B------:R-:W-:Y:S05]  /*7a80*/  @P0 BRA `(.L_x_174) ;  /* 0x0000000400500947 */ /* 0x000fea0003800000 */
[----:B------:R-:W0:Y:S01]  /*7a90*/  S2R R15, SR_CTAID.X ;  /* 0x00000000000f7919 */ /* 0x000e220000002500 */
[----:B------:R-:W-:Y:S01]  /*7aa0*/  ULDC.64 UR4, c[0x0][0x628] ;  /* 0x00018a0000047ab9 */ /* 0x000fe20000000a00 */
[----:B------:R-:W1:Y:S01]  /*7ab0*/  LDC R20, c[0x0][0x144] ;  /* 0x00005100ff147b82 */ /* 0x000e620000000800 */
[----:B------:R-:W-:Y:S01]  /*7ac0*/  ISETP.NE.U32.AND P0, PT, RZ, UR4, PT ;  /* 0x00000004ff007c0c */ /* 0x000fe2000bf05070 */
[----:B------:R-:W2:Y:S01]  /*7ad0*/  S2R R12, SR_CTAID.Y ;  /* 0x00000000000c7919 */ /* 0x000ea20000002600 */
[----:B------:R-:W-:Y:S01]  /*7ae0*/  ULDC UR6, c[0x0][0x150] ;  /* 0x0000540000067ab9 */ /* 0x000fe20000000800 */
[----:B------:R-:W-:Y:S01]  /*7af0*/  ULDC UR7, c[0x0][0x630] ;  /* 0x00018c0000077ab9 */ /* 0x000fe20000000800 */
[----:B------:R-:W-:Y:S01]  /*7b00*/  ISETP.NE.AND.EX P0, PT, RZ, UR5, PT, P0 ;  /* 0x00000005ff007c0c */ /* 0x000fe2000bf05300 */
[----:B------:R-:W-:Y:S01]  /*7b10*/  IMAD.MOV.U32 R4, RZ, RZ, R16 ;  /* 0x000000ffff047224 */ /* 0x000fe200078e0010 */
[----:B0-----:R-:W-:-:S05]  /*7b20*/  I2FP.F32.U32 R5, R15 ;  /* 0x0000000f00057245 */ /* 0x001fca0000201000 */
[----:B------:R-:W-:Y:S01]  /*7b30*/  FMUL R21, R5, UR6 ;  /* 0x0000000605157c20 */ /* 0x000fe20008400000 */
[----:B------:R-:W-:-:S05]  /*7b40*/  IMAD.MOV.U32 R5, RZ, RZ, R17 ;  /* 0x000000ffff057224 */ /* 0x000fca00078e0011 */
[----:B--2---:R-:W-:Y:S05]  /*7b50*/  @!P0 BRA `(.L_x_175) ;  /* 0x0000000000288947 */ /* 0x004fea0003800000 */
[----:B------:R-:W-:Y:S02]  /*7b60*/  ULDC UR6, c[0x0][0x634] ;  /* 0x00018d0000067ab9 */ /* 0x000fe40000000800 */
[----:B------:R-:W-:-:S05]  /*7b70*/  IADD3 R5, P0, R16, UR6, RZ ;  /* 0x0000000610057c10 */ /* 0x000fca000ff1e0ff */
[----:B------:R-:W-:-:S04]  /*7b80*/  IMAD.X R19, RZ, RZ, R17, P0 ;  /* 0x000000ffff137224 */ /* 0x000fc800000e0611 */
[----:B------:R-:W-:-:S04]  /*7b90*/  IMAD.WIDE.U32 R6, R19, UR4, RZ ;  /* 0x0000000413067c25 */ /* 0x000fc8000f8e00ff */
[----:B------:R-:W-:-:S04]  /*7ba0*/  IMAD.WIDE.U32 R6, P0, R5, UR5, R6 ;  /* 0x0000000505067c25 */ /* 0x000fc8000f800006 */
[----:B------:R-:W-:-:S04]  /*7bb0*/  IMAD.WIDE.U32 R4, R5, UR4, RZ ;  /* 0x0000000405047c25 */ /* 0x000fc8000f8e00ff */
[----:B------:R-:W-:Y:S01]  /*7bc0*/  IMAD.MOV.U32 R4, RZ, RZ, R7 ;  /* 0x000000ffff047224 */ /* 0x000fe200078e0007 */
[----:B------:R-:W-:Y:S01]  /*7bd0*/  IADD3 RZ, P1, R5, R6, RZ ;  /* 0x0000000605ff7210 */ /* 0x000fe20007f3e0ff */
[----:B------:R-:W-:-:S04]  /*7be0*/  IMAD.X R5, RZ, RZ, RZ, P0 ;  /* 0x000000ffff057224 */ /* 0x000fc800000e06ff */
[----:B------:R-:W-:-:S08]  /*7bf0*/  IMAD.WIDE.U32.X R4, R19, UR5, R4, P1 ;  /* 0x0000000513047c25 */ /* 0x000fd000088e0404 */
.L_x_175:
[--C-:B------:R-:W-:Y:S01]  /*7c00*/  SHF.R.U64 R14, R4, UR7, R5.reuse ;  /* 0x00000007040e7c19 */ /* 0x100fe20008001205 */
[----:B------:R-:W0:Y:S01]  /*7c10*/  F2I.U32.TRUNC.NTZ R21, R21 ;  /* 0x0000001500157305 */ /* 0x000e22000020f000 */
[----:B------:R-:W-:Y:S01]  /*7c20*/  SHF.R.U32.HI R4, RZ, UR7, R5 ;  /* 0x00000007ff047c19 */ /* 0x000fe20008011605 */
[----:B------:R-:W-:Y:S01]  /*7c30*/  ULDC.64 UR4, c[0x0][0x620] ;  /* 0x0001880000047ab9 */ /* 0x000fe20000000a00 */
[----:B------:R-:W-:Y:S01]  /*7c40*/  IADD3 R7, P0, RZ, -R14, RZ ;  /* 0x8000000eff077210 */ /* 0x000fe20007f1e0ff */
[----:B------:R-:W-:-:S04]  /*7c50*/  ULDC.64 UR6, c[0x0][0x640] ;  /* 0x0001900000067ab9 */ /* 0x000fc80000000a00 */
[----:B------:R-:W-:Y:S01]  /*7c60*/  IMAD.X R4, RZ, RZ, ~R4, P0 ;  /* 0x000000ffff047224 */ /* 0x000fe200000e0e04 */
[----:B------:R-:W-:-:S03]  /*7c70*/  ISETP.NE.U32.AND P0, PT, RZ, UR6, PT ;  /* 0x00000006ff007c0c */ /* 0x000fc6000bf05070 */
[----:B------:R-:W-:Y:S01]  /*7c80*/  IMAD R6, R4, UR4, RZ ;  /* 0x0000000404067c24 */ /* 0x000fe2000f8e02ff */
[----:B------:R-:W-:Y:S01]  /*7c90*/  ISETP.NE.AND.EX P0, PT, RZ, UR7, PT, P0 ;  /* 0x00000007ff007c0c */ /* 0x000fe2000bf05300 */
[----:B------:R-:W-:Y:S01]  /*7ca0*/  IMAD.WIDE.U32 R4, R7, UR4, R16 ;  /* 0x0000000407047c25 */ /* 0x000fe2000f8e0010 */
[----:B------:R-:W-:-:S03]  /*7cb0*/  ULDC UR4, c[0x0][0x618] ;  /* 0x0001860000047ab9 */ /* 0x000fc60000000800 */
[----:B------:R-:W-:Y:S01]  /*7cc0*/  IMAD R7, R7, UR5, R6 ;  /* 0x0000000507077c24 */ /* 0x000fe2000f8e0206 */
[----:B------:R-:W-:Y:S01]  /*7cd0*/  ULDC UR5, c[0x0][0x154] ;  /* 0x0000550000057ab9 */ /* 0x000fe20000000800 */
[----:B0-----:R-:W-:Y:S02]  /*7ce0*/  IMAD.MOV R6, RZ, RZ, -R21 ;  /* 0x000000ffff067224 */ /* 0x001fe400078e0a15 */
[----:B------:R-:W0:Y:S01]  /*7cf0*/  LDC R21, c[0x0][0x148] ;  /* 0x00005200ff157b82 */ /* 0x000e220000000800 */
[----:B------:R-:W-:Y:S02]  /*7d00*/  IMAD.IADD R5, R5, 0x1, R7 ;  /* 0x0000000105057824 */ /* 0x000fe400078e0207 */
[----:B-1----:R-:W-:Y:S01]  /*7d10*/  IMAD R15, R20, R6, R15 ;  /* 0x00000006140f7224 */ /* 0x002fe200078e020f */
[----:B------:R-:W-:Y:S02]  /*7d20*/  I2FP.F32.U32 R6, R12 ;  /* 0x0000000c00067245 */ /* 0x000fe40000201000 */
[----:B------:R-:W-:-:S02]  /*7d30*/  SHF.R.U64 R19, R4, UR4, R5 ;  /* 0x0000000404137c19 */ /* 0x000fc40008001205 */
[----:B------:R-:W-:Y:S01]  /*7d40*/  SHF.R.U32.HI R4, RZ, UR4, R5 ;  /* 0x00000004ff047c19 */ /* 0x000fe20008011605 */
[----:B------:R-:W-:Y:S01]  /*7d50*/  FMUL R6, R6, UR5 ;  /* 0x0000000506067c20 */ /* 0x000fe20008400000 */
[----:B------:R-:W-:Y:S02]  /*7d60*/  ULDC UR4, c[0x0][0x608] ;  /* 0x0001820000047ab9 */ /* 0x000fe40000000800 */
[--C-:B------:R-:W-:Y:S01]  /*7d70*/  SHF.R.U64 R22, R19, UR4, R4.reuse ;  /* 0x0000000413167c19 */ /* 0x100fe20008001204 */
[----:B------:R1:W2:Y:S01]  /*7d80*/  F2I.U32.TRUNC.NTZ R24, R6 ;  /* 0x0000000600187305 */ /* 0x0002a2000020f000 */
[----:B------:R-:W-:Y:S01]  /*7d90*/  SHF.R.U32.HI R5, RZ, UR4, R4 ;  /* 0x00000004ff057c19 */ /* 0x000fe20008011604 */
[----:B------:R-:W-:-:S03]  /*7da0*/  ULDC UR4, c[0x0][0x658] ;  /* 0x0001960000047ab9 */ /* 0x000fc60000000800 */
[--C-:B------:R-:W-:Y:S02]  /*7db0*/  SHF.R.U64 R20, R22, UR4, R5.reuse ;  /* 0x0000000416147c19 */ /* 0x100fe40008001205 */
[----:B------:R-:W-:-:S03]  /*7dc0*/  SHF.R.U32.HI R23, RZ, UR4, R5 ;  /* 0x00000004ff177c19 */ /* 0x000fc60008011605 */
[----:B------:R-:W-:Y:S02]  /*7dd0*/  IMAD.MOV.U32 R4, RZ, RZ, R20 ;  /* 0x000000ffff047224 */ /* 0x000fe400078e0014 */
[----:B------:R-:W-:Y:S01]  /*7de0*/  IMAD.MOV.U32 R5, RZ, RZ, R23 ;  /* 0x000000ffff057224 */ /* 0x000fe200078e0017 */
[----:B-1----:R-:W-:Y:S06]  /*7df0*/  @!P0 BRA `(.L_x_176) ;  /* 0x0000000000288947 */ /* 0x002fec0003800000 */
        /* <DEDUP_REMOVED lines=10> */
.L_x_176:
[----:B------:R-:W-:Y:S01]  /*7ea0*/  ISETP.NE.AND P0, PT, R2, 0x1, PT ;  /* 0x000000010200780c */ /* 0x000fe20003f05270 */
[----:B------:R-:W-:Y:S01]  /*7eb0*/  ULDC UR4, c[0x0][0x648] ;  /* 0x0001920000047ab9 */ /* 0x000fe20000000800 */
[----:B------:R-:W-:Y:S01]  /*7ec0*/  LOP3.LUT R22, R22, UR21, RZ, 0xc0, !PT ;  /* 0x0000001516167c12 */ /* 0x000fe2000f8ec0ff */
[----:B--2---:R-:W-:Y:S01]  /*7ed0*/  IMAD.MOV R24, RZ, RZ, -R24 ;  /* 0x000000ffff187224 */ /* 0x004fe200078e0a18 */
[----:B------:R-:W-:Y:S01]  /*7ee0*/  SHF.R.U64 R5, R4, UR4, R5 ;  /* 0x0000000404057c19 */ /* 0x000fe20008001205 */
[----:B------:R-:W-:Y:S01]  /*7ef0*/  ULDC UR4, c[0x0][0x638] ;  /* 0x00018e0000047ab9 */ /* 0x000fe20000000800 */
[----:B------:R-:W-:Y:S01]  /*7f00*/  LOP3.LUT R19, R19, UR14, RZ, 0xc0, !PT ;  /* 0x0000000e13137c12 */ /* 0x000fe2000f8ec0ff */
[----:B------:R-:W-:Y:S01]  /*7f10*/  ULDC UR5, c[0x0][0x610] ;  /* 0x0001840000057ab9 */ /* 0x000fe20000000800 */
[----:B------:R-:W-:Y:S02]  /*7f20*/  IMAD.MOV.U32 R4, RZ, RZ, 0x1 ;  /* 0x00000001ff047424 */ /* 0x000fe400078e00ff */
[----:B------:R-:W-:-:S02]  /*7f30*/  IMAD.MOV R7, RZ, RZ, -R5 ;  /* 0x000000ffff077224 */ /* 0x000fc400078e0a05 */
[----:B------:R-:W-:Y:S02]  /*7f40*/  IMAD R22, R5, UR13, R22 ;  /* 0x0000000d05167c24 */ /* 0x000fe4000f8e0216 */
[----:B0-----:R-:W-:Y:S02]  /*7f50*/  @P0 IMAD R15, R21, R24, R12 ;  /* 0x00000018150f0224 */ /* 0x001fe400078e020c */
[----:B------:R-:W-:Y:S01]  /*7f60*/  IMAD R20, R7, UR4, R20 ;  /* 0x0000000407147c24 */ /* 0x000fe2000f8e0214 */
[----:B------:R-:W-:Y:S01]  /*7f70*/  ULDC UR4, c[0x0][0x600] ;  /* 0x0001800000047ab9 */ /* 0x000fe20000000800 */
[----:B------:R-:W-:Y:S02]  /*7f80*/  IMAD R15, R22, UR5, R15 ;  /* 0x00000005160f7c24 */ /* 0x000fe4000f8e020f */
[----:B------:R-:W-:Y:S02]  /*7f90*/  IMAD R20, R20, UR4, R19 ;  /* 0x0000000414147c24 */ /* 0x000fe4000f8e0213 */
[----:B------:R-:W-:-:S03]  /*7fa0*/  IMAD.MOV.U32 R7, RZ, RZ, R14 ;  /* 0x000000ffff077224 */ /* 0x000fc600078e000e */
[----:B------:R-:W-:Y:S02]  /*7fb0*/  SEL R19, R20, R15, !P0 ;  /* 0x0000000f14137207 */ /* 0x000fe40004000000 */
[----:B------:R-:W-:-:S07]  /*7fc0*/  SEL R12, R15, R20, !P0 ;  /* 0x000000140f0c7207 */ /* 0x000fce0004000000 */
.L_x_174:
[----:B------:R-:W-:Y:S05]  /*7fd0*/  BSYNC B1 ;  /* 0x0000000000017941 */ /* 0x000fea0003800000 */
.L_x_173:
[----:B------:R-:W-:-:S13]  /*7fe0*/  LOP3.LUT P0, RZ, R4, 0xff, RZ, 0xc0, !PT ;  /* 0x000000ff04ff7812 */ /* 0x000fda000780c0ff */
[----:B------:R-:W-:Y:S05]  /*7ff0*/  @P0 BRA `(.L_x_177) ;  /* 0xfffffff400040947 */ /* 0x000fea000383ffff */
[----:B------:R-:W-:Y:S05]  /*8000*/  BSYNC B0 ;  /* 0x0000000000007941 */ /* 0x000fea0003800000 */
.L_x_166:
[----:B------:R-:W-:-:S03]  /*8010*/  UMOV UR4, 0xffffffff ;  /* 0xffffffff00047882 */ /* 0x000fc60000000000 */
[----:B------:R-:W-:Y:S05]  /*8020*/  BRA.DIV UR4, `(.L_x_178) ;  /* 0x0000000204f07947 */ /* 0x000fea000b800000 */
[----:B------:R-:W-:-:S13]  /*8030*/  ELECT P6, URZ, PT ;  /* 0x00000000003f782f */ /* 0x000fda00038c0000 */
.L_x_191:
[----:B------:R-:W-:Y:S04]  /*8040*/  BSSY B0, `(.L_x_179) ;  /* 0x0000022000007945 */ /* 0x000fe80003800000 */
[----:B------:R-:W-:Y:S05]  /*8050*/  @!P6 BRA `(.L_x_180) ;  /* 0x000000000080e947 */ /* 0x000fea0003800000 */
[----:B------:R-:W-:-:S04]  /*8060*/  LOP3.LUT R18, R18, 0x2, RZ, 0xfc, !PT ;  /* 0x0000000212127812 */ /* 0x000fc800078efcff */
[----:B------:R-:W-:-:S13]  /*8070*/  ISETP.NE.AND P0, PT, R18, 0x3, PT ;  /* 0x000000031200780c */ /* 0x000fda0003f05270 */
[----:B------:R-:W-:Y:S05]  /*8080*/  @!P0 BRA `(.L_x_181) ;  /* 0x0000000000048947 */ /* 0x000fea0003800000 */
[----:B------:R-:W-:Y:S01]  /*8090*/  BPT.TRAP 0x1 ;  /* 0x000000040000795c */ /* 0x000fe20000300000 */
.L_x_181:
[----:B------:R-:W0:Y:S01]  /*80a0*/  S2R R5, SR_CgaCtaId ;  /* 0x0000000000057919 */ /* 0x000e220000008800 */
[----:B------:R-:W-:Y:S02]  /*80b0*/  MOV R0, 0x400 ;  /* 0x0000040000007802 */ /* 0x000fe40000000f00 */
[----:B------:R-:W-:Y:S02]  /*80c0*/  SHF.L.U32 R4, R3, 0x1f, RZ ;  /* 0x0000001f03047819 */ /* 0x000fe400000006ff */
[----:B0-----:R-:W-:-:S05]  /*80d0*/  LEA R0, R5, R0, 0x18 ;  /* 0x0000000005007211 */ /* 0x001fca00078ec0ff */
[----:B------:R-:W-:-:S04]  /*80e0*/  VIADD R0, R0, 0x18 ;  /* 0x0000001800007836 */ /* 0x000fc80000000000 */
[C---:B------:R-:W-:Y:S02]  /*80f0*/  IMAD R7, R13.reuse, 0x8, R0 ;  /* 0x000000080d077824 */ /* 0x040fe400078e0200 */
[----:B------:R-:W-:Y:S02]  /*8100*/  VIADD R13, R13, 0x1 ;  /* 0x000000010d0d7836 */ /* 0x000fe40000000000 */
[----:B------:R-:W0:Y:S03]  /*8110*/  SYNCS.PHASECHK.TRANS64.TRYWAIT P0, [R7+URZ], R4 ;  /* 0x00000004070075a7 */ /* 0x000e26000800017f */
[----:B------:R-:W-:-:S04]  /*8120*/  ISETP.NE.AND P1, PT, R13, 0x3, PT ;  /* 0x000000030d00780c */ /* 0x000fc80003f25270 */
[----:B------:R-:W-:Y:S02]  /*8130*/  SEL R2, RZ, 0x1, P1 ;  /* 0x00000001ff027807 */ /* 0x000fe40000800000 */
[----:B------:R-:W-:Y:S02]  /*8140*/  SEL R13, R13, RZ, P1 ;  /* 0x000000ff0d0d7207 */ /* 0x000fe40000800000 */
[----:B------:R-:W-:-:S03]  /*8150*/  LOP3.LUT R9, R3, R2, RZ, 0x3c, !PT ;  /* 0x0000000203097212 */ /* 0x000fc600078e3cff */
[----:B------:R-:W-:Y:S01]  /*8160*/  IMAD R6, R13, 0x8, R0 ;  /* 0x000000080d067824 */ /* 0x000fe200078e0200 */
[----:B------:R-:W-:Y:S01]  /*8170*/  SHF.L.U32 R5, R9, 0x1f, RZ ;  /* 0x0000001f09057819 */ /* 0x000fe200000006ff */
[----:B0-----:R-:W-:Y:S06]  /*8180*/  @!P0 BRA `(.L_x_182) ;  /* 0x0000000000b88947 */ /* 0x001fec0003800000 */
.L_x_192:
[----:B------:R-:W1:Y:S01]  /*8190*/  SYNCS.PHASECHK.TRANS64.TRYWAIT P0, [R6+URZ], R5 ;  /* 0x00000005060075a7 */ /* 0x000e62000800017f */
[----:B------:R-:W-:-:S05]  /*81a0*/  VIADD R2, R13, 0x1 ;  /* 0x000000010d027836 */ /* 0x000fca0000000000 */
[----:B------:R-:W-:-:S04]  /*81b0*/  ISETP.NE.AND P1, PT, R2, 0x3, PT ;  /* 0x000000030200780c */ /* 0x000fc80003f25270 */
[----:B0-----:R-:W-:Y:S02]  /*81c0*/  SEL R4, RZ, 0x1, P1 ;  /* 0x00000001ff047807 */ /* 0x001fe40000800000 */
[----:B------:R-:W-:Y:S02]  /*81d0*/  SEL R3, R2, RZ, P1 ;  /* 0x000000ff02037207 */ /* 0x000fe40000800000 */
[----:B------:R-:W-:Y:S01]  /*81e0*/  LOP3.LUT R4, R9, R4, RZ, 0x3c, !PT ;  /* 0x0000000409047212 */ /* 0x000fe200078e3cff */
[----:B-1----:R-:W-:Y:S06]  /*81f0*/  @!P0 BRA `(.L_x_183) ;  /* 0x0000000000b08947 */ /* 0x002fec0003800000 */
.L_x_193:
[----:B------:R-:W-:Y:S01]  /*8200*/  IMAD R3, R3, 0x8, R0 ;  /* 0x0000000803037824 */ /* 0x000fe200078e0200 */
[----:B------:R-:W-:-:S07]  /*8210*/  SHF.L.U32 R0, R4, 0x1f, RZ ;  /* 0x0000001f04007819 */ /* 0x000fce00000006ff */
.L_x_184:
[----:B-1----:R1:W2:Y:S02]  /*8220*/  SYNCS.PHASECHK.TRANS64.TRYWAIT P0, [R3+URZ], R0 ;  /* 0x00000000030075a7 */ /* 0x0022a4000800017f */
[----:B--2---:R-:W-:Y:S05]  /*8230*/  @!P0 NANOSLEEP.SYNCS 0x989680 ;  /* 0x009896800000895d */ /* 0x004fea0003900000 */
[----:B------:R-:W2:Y:S02]  /*8240*/  @!P0 SYNCS.PHASECHK.TRANS64 P0, [R3+URZ], R0 ;  /* 0x00000000030085a7 */ /* 0x000ea4000800007f */
[----:B--2---:R-:W-:Y:S05]  /*8250*/  @!P0 BRA `(.L_x_184) ;  /* 0xfffffffc00f08947 */ /* 0x004fea000383ffff */
.L_x_180:
[----:B------:R-:W-:Y:S05]  /*8260*/  BSYNC B0 ;  /* 0x0000000000007941 */ /* 0x000fea0003800000 */
.L_x_179:
[----:B------:R-:W-:Y:S05]  /*8270*/  EXIT ;  /* 0x000000000000794d */ /* 0x000fea0003800000 */
.L_x_21:
[----:B-1----:R1:W2:Y:S02]  /*8280*/  SYNCS.PHASECHK.TRANS64.TRYWAIT P1, [R3+URZ], R0 ;  /* 0x00000000030075a7 */ /* 0x0022a4000802017f */
[----:B--2---:R-:W-:Y:S05]  /*8290*/  @!P1 NANOSLEEP.SYNCS 0x989680 ;  /* 0x009896800000995d */ /* 0x004fea0003900000 */
[----:B------:R-:W2:Y:S02]  /*82a0*/  @!P1 SYNCS.PHASECHK.TRANS64 P1, [R3+URZ], R0 ;  /* 0x00000000030095a7 */ /* 0x000ea4000802007f */
[----:B--2---:R-:W-:Y:S05]  /*82b0*/  @!P1 BRA `(.L_x_21) ;  /* 0xfffffffc00f09947 */ /* 0x004fea000383ffff */
[----:B------:R-:W-:Y:S05]  /*82c0*/  BRA `(.L_x_20) ;  /* 0xffffff9400387947 */ /* 0x000fea000383ffff */
.L_x_26:
[----:B-1----:R1:W2:Y:S02]  /*82d0*/  SYNCS.PHASECHK.TRANS64.TRYWAIT P1, [R5+URZ], R4 ;  /* 0x00000004050075a7 */ /* 0x0022a4000802017f */
[----:B--2---:R-:W-:Y:S05]  /*82e0*/  @!P1 NANOSLEEP.SYNCS 0x989680 ;  /* 0x009896800000995d */ /* 0x004fea0003900000 */
[----:B------:R-:W2:Y:S02]  /*82f0*/  @!P1 SYNCS.PHASECHK.TRANS64 P1, [R5+URZ], R4 ;  /* 0x00000004050095a7 */ /* 0x000ea4000802007f */
[----:B--2---:R-:W-:Y:S05]  /*8300*/  @!P1 BRA `(.L_x_26) ;  /* 0xfffffffc00f09947 */ /* 0x004fea000383ffff */
[----:B------:R-:W-:Y:S05]  /*8310*/  BRA `(.L_x_25) ;  /* 0xffffff9800847947 */ /* 0x000fea000383ffff */
.L_x_167:
[----:B------:R-:W-:Y:S01]  /*8320*/  BSSY B1, `(.L_x_185) ;  /* 0x0000006000017945 */ /* 0x000fe20003800000 */
[----:B------:R-:W-:-:S07]  /*8330*/  IMAD.MOV.U32 R15, RZ, RZ, -0x1 ;  /* 0xffffffffff0f7424 */ /* 0x000fce00078e00ff */
[----:B------:R-:W-:Y:S05]  /*8340*/  WARPSYNC.COLLECTIVE R15, `(.L_x_186) ;  /* 0x000000000f0c7348 */ /* 0x000fea0003c00000 */
[----:B------:R-:W-:Y:S02]  /*8350*/  ELECT P6, UR62, PT ;  /* 0x00000000003e782f */ /* 0x000fe400038c0000 */
[----:B------:R-:W-:Y:S01]  /*8360*/  MOV R14, UR62 ;  /* 0x0000003e000e7c02 */ /* 0x000fe20008000f00 */
[----:B------:R-:W-:Y:S10]  /*8370*/  ENDCOLLECTIVE ;  /* 0x000000000000791b */ /* 0x000ff40003800000 */
.L_x_186:
[----:B------:R-:W-:Y:S05]  /*8380*/  BSYNC B1 ;  /* 0x0000000000017941 */ /* 0x000fea0003800000 */
.L_x_185:
[----:B------:R-:W-:Y:S05]  /*8390*/  BRA `(.L_x_187) ;  /* 0xfffffff000287947 */ /* 0x000fea000383ffff */
.L_x_170:
[----:B0-----:R0:W1:Y:S02]  /*83a0*/  SYNCS.PHASECHK.TRANS64.TRYWAIT P0, [R21+URZ+0x18], R12 ;  /* 0x0000180c150075a7 */ /* 0x001064000800017f */
[----:B-1----:R-:W-:Y:S05]  /*83b0*/  @!P0 NANOSLEEP.SYNCS 0x989680 ;  /* 0x009896800000895d */ /* 0x002fea0003900000 */
[----:B------:R-:W1:Y:S02]  /*83c0*/  @!P0 SYNCS.PHASECHK.TRANS64 P0, [R21+URZ+0x18], R12 ;  /* 0x0000180c150085a7 */ /* 0x000e64000800007f */
[----:B-1----:R-:W-:Y:S05]  /*83d0*/  @!P0 BRA `(.L_x_170) ;  /* 0xfffffffc00f08947 */ /* 0x002fea000383ffff */
[----:B------:R-:W-:Y:S05]  /*83e0*/  BRA `(.L_x_188) ;  /* 0xfffffff000647947 */ /* 0x000fea000383ffff */
.L_x_178:
[----:B------:R-:W-:Y:S01]  /*83f0*/  BSSY B0, `(.L_x_189) ;  /* 0x0000006000007945 */ /* 0x000fe20003800000 */
[----:B------:R-:W-:-:S07]  /*8400*/  IMAD.MOV.U32 R15, RZ, RZ, -0x1 ;  /* 0xffffffffff0f7424 */ /* 0x000fce00078e00ff */
[----:B------:R-:W-:Y:S05]  /*8410*/  WARPSYNC.COLLECTIVE R15, `(.L_x_190) ;  /* 0x000000000f0c7348 */ /* 0x000fea0003c00000 */
[----:B------:R-:W-:Y:S02]  /*8420*/  ELECT P6, UR62, PT ;  /* 0x00000000003e782f */ /* 0x000fe400038c0000 */
[----:B------:R-:W-:Y:S01]  /*8430*/  MOV R14, UR62 ;  /* 0x0000003e000e7c02 */ /* 0x000fe20008000f00 */
[----:B------:R-:W-:Y:S10]  /*8440*/  ENDCOLLECTIVE ;  /* 0x000000000000791b */ /* 0x000ff40003800000 */
.L_x_190:
[----:B------:R-:W-:Y:S05]  /*8450*/  BSYNC B0 ;  /* 0x0000000000007941 */ /* 0x000fea0003800000 */
.L_x_189:
[----:B------:R-:W-:Y:S05]  /*8460*/  BRA `(.L_x_191) ;  /* 0xfffffff800f47947 */ /* 0x000fea000383ffff */
.L_x_182:
[----:B0-----:R0:W1:Y:S02]  /*8470*/  SYNCS.PHASECHK.TRANS64.TRYWAIT P0, [R7+URZ], R4 ;  /* 0x00000004070075a7 */ /* 0x001064000800017f */
[----:B-1----:R-:W-:Y:S05]  /*8480*/  @!P0 NANOSLEEP.SYNCS 0x989680 ;  /* 0x009896800000895d */ /* 0x002fea0003900000 */
[----:B------:R-:W1:Y:S02]  /*8490*/  @!P0 SYNCS.PHASECHK.TRANS64 P0, [R7+URZ], R4 ;  /* 0x00000004070085a7 */ /* 0x000e64000800007f */
[----:B-1----:R-:W-:Y:S05]  /*84a0*/  @!P0 BRA `(.L_x_182) ;  /* 0xfffffffc00f08947 */ /* 0x002fea000383ffff */
[----:B------:R-:W-:Y:S05]  /*84b0*/  BRA `(.L_x_192) ;  /* 0xfffffffc00347947 */ /* 0x000fea000383ffff */
.L_x_183:
[----:B0-----:R0:W1:Y:S02]  /*84c0*/  SYNCS.PHASECHK.TRANS64.TRYWAIT P0, [R6+URZ], R5 ;  /* 0x00000005060075a7 */ /* 0x001064000800017f */
[----:B-1----:R-:W-:Y:S05]  /*84d0*/  @!P0 NANOSLEEP.SYNCS 0x989680 ;  /* 0x009896800000895d */ /* 0x002fea0003900000 */
[----:B------:R-:W1:Y:S02]  /*84e0*/  @!P0 SYNCS.PHASECHK.TRANS64 P0, [R6+URZ], R5 ;  /* 0x00000005060085a7 */ /* 0x000e64000800007f */
[----:B-1----:R-:W-:Y:S05]  /*84f0*/  @!P0 BRA `(.L_x_183) ;  /* 0xfffffffc00f08947 */ /* 0x002fea000383ffff */
[----:B------:R-:W-:Y:S05]  /*8500*/  BRA `(.L_x_193) ;  /* 0xfffffffc003c7947 */ /* 0x000fea000383ffff */
.L_x_194:
[----:B------:R-:W-:-:S00]  /*8510*/  BRA `(.L_x_194) ;  /* 0xfffffffc00fc7947 */ /* 0x000fc0000383ffff */
[----:B------:R-:W-:-:S00]  /*8520*/  NOP ;  /* 0x0000000000007918 */ /* 0x000fc00000000000 */
        /* <DEDUP_REMOVED lines=13> */
.L_x_195:


//--------------------- .nv.global.init           --------------------------
	.section	.nv.global.init,"aw",@progbits
.nv.global.init:
	.type		$str$22,@object
	.size		$str$22,($str$23 - $str$22)
$str$22:
        /*0000*/ 	.byte	0x6b, 0x5f, 0x74, 0x69, 0x6c, 0x65, 0x5f, 0x63, 0x6f, 0x75, 0x6e, 0x74, 0x20, 0x3e, 0x3d, 0x20
        /*0010*/ 	.byte	0x31, 0x00
	.type		$str$23,@object
	.size		$str$23,(__unnamed_1 - $str$23)
$str$23:
        /*0012*/ 	.byte	0x2f, 0x74, 0x6d, 0x70, 0x2f, 0x63, 0x75, 0x74, 0x6c, 0x61, 0x73, 0x73, 0x5f, 0x73, 0x77, 0x65
        /*0022*/ 	.byte	0x65, 0x70, 0x5f, 0x73, 0x72, 0x63, 0x2f, 0x69, 0x6e, 0x63, 0x6c, 0x75, 0x64, 0x65, 0x2f, 0x63
        /*0032*/ 	.byte	0x75, 0x74, 0x6c, 0x61, 0x73, 0x73, 0x2f, 0x67, 0x65, 0x6d, 0x6d, 0x2f, 0x63, 0x6f, 0x6c, 0x6c
        /*0042*/ 	.byte	0x65, 0x63, 0x74, 0x69, 0x76, 0x65, 0x2f, 0x73, 0x6d, 0x39, 0x30, 0x5f, 0x6d, 0x6d, 0x61, 0x5f
        /*0052*/ 	.byte	0x74, 0x6d, 0x61, 0x5f, 0x67, 0x6d, 0x6d, 0x61, 0x5f, 0x73, 0x73, 0x5f, 0x77, 0x61, 0x72, 0x70
        /*0062*/ 	.byte	0x73, 0x70, 0x65, 0x63, 0x69, 0x61, 0x6c, 0x69, 0x7a, 0x65, 0x64, 0x2e, 0x68, 0x70, 0x70, 0x00
	.type		__unnamed_1,@object
	.size		__unnamed_1,(.L_0 - __unnamed_1)
__unnamed_1:
        /*0072*/ 	.byte	0x76, 0x6f, 0x69, 0x64, 0x20, 0x63, 0x75, 0x74, 0x6c, 0x61, 0x73, 0x73, 0x3a, 0x3a, 0x67, 0x65
        /* <DEDUP_REMOVED lines=181> */
        /*0bd2*/ 	.byte	0x69, 0x64, 0x65, 0x6e, 0x74, 0x69, 0x74, 0x79, 0x5d, 0x00
.L_0:


//--------------------- .nv.shared._ZN7cutlass13device_kernelINS_4gemm6kernel13GemmUniversalIN4cute5tupleIJiiiiEEENS1_10collective13CollectiveMmaINS1_34MainloopSm90TmaGmmaWarpSpecializedILi3ENS5_IJNS4_1CILi4EEENSA_ILi2EEENSA_ILi1EEEEEENS1_35KernelTmaWarpSpecializedCooperativeEEENS5_IJNSA_ILi128EEESH_SH_EEENS_10bfloat16_tENS5_IJlSD_lEEESJ_SK_NS4_8TiledMMAINS4_8MMA_AtomIJNS4_4SM904GMMA28MMA_64x128x16_F32BF16BF16_SSILNSO_5MajorE0ELSQ_0ELNSO_7ScaleInE1ELSR_1EEEEEENS4_6LayoutINS5_IJSC_SD_SD_EEENS5_IJSD_NSA_ILi0EEESW_EEEEENS5_IJNS4_10UnderscoreESZ_SZ_EEEEENS4_23SM90_TMA_LOAD_MULTICASTENS4_14ComposedLayoutINS4_7SwizzleILi3ELi4ELi3EEENS4_18smem_ptr_flag_bitsILi16EEENSU_INS5_IJNSA_ILi8EEENSA_ILi64EEEEEENS5_IJS19_SD_EEEEEEEvNS4_8identityES12_S1D_vS1E_EENS_8epilogue10collective6detail29Sm90TmaWarpSpecializedAdapterINS1H_15DefaultEpilogueISJ_SK_SK_NS1G_6thread17LinearCombinationISJ_Li1EffLNS1L_9ScaleType4KindE0ELNS_15FloatRoundStyleE2ESJ_EENS1_15EpilogueDefaultEEEEEvvEEEEvNT_6ParamsE --------------------------
	.section	.nv.shared._ZN7cutlass13device_kernelINS_4gemm6kernel13GemmUniversalIN4cute5tupleIJiiiiEEENS1_10collective13CollectiveMmaINS1_34MainloopSm90TmaGmmaWarpSpecializedILi3ENS5_IJNS4_1CILi4EEENSA_ILi2EEENSA_ILi1EEEEEENS1_35KernelTmaWarpSpecializedCooperativeEEENS5_IJNSA_ILi128EEESH_SH_EEENS_10bfloat16_tENS5_IJlSD_lEEESJ_SK_NS4_8TiledMMAINS4_8MMA_AtomIJNS4_4SM904GMMA28MMA_64x128x16_F32BF16BF16_SSILNSO_5MajorE0ELSQ_0ELNSO_7ScaleInE1ELSR_1EEEEEENS4_6LayoutINS5_IJSC_SD_SD_EEENS5_IJSD_NSA_ILi0EEESW_EEEEENS5_IJNS4_10UnderscoreESZ_SZ_EEEEENS4_23SM90_TMA_LOAD_MULTICASTENS4_14ComposedLayoutINS4_7SwizzleILi3ELi4ELi3EEENS4_18smem_ptr_flag_bitsILi16EEENSU_INS5_IJNSA_ILi8EEENSA_ILi64EEEEEENS5_IJS19_SD_EEEEEEEvNS4_8identityES12_S1D_vS1E_EENS_8epilogue10collective6detail29Sm90TmaWarpSpecializedAdapterINS1H_15DefaultEpilogueISJ_SK_SK_NS1G_6thread17LinearCombinationISJ_Li1EffLNS1L_9ScaleType4KindE0ELNS_15FloatRoundStyleE2ESJ_EENS1_15EpilogueDefaultEEEEEvvEEEEvNT_6ParamsE,"aw",@nobits
	.sectionflags	@""
	.align	16
	.zero		1024


//--------------------- .nv.shared.reserved.0     --------------------------
	.section	.nv.shared.reserved.0,"aw",@nobits
	.weak		__nv_reservedSMEM_offset_0_alias
	.size		__nv_reservedSMEM_offset_0_alias, 0, 0
	.other		__nv_reservedSMEM_offset_0_alias,@"STO_CUDA_RESERVED_SHARED STV_DEFAULT"
__nv_reservedSMEM_offset_0_alias:
	.zero		0


//--------------------- .nv.global                --------------------------
	.section	.nv.global,"aw",@nobits
.nv.global:
	.type		_ZN40_INTERNAL_5a7e8c35_4_k_cu_2c89198b_280184cute1_E,@object
	.size		_ZN40_INTERNAL_5a7e8c35_4_k_cu_2c89198b_280184cute1_E,(_ZN40_INTERNAL_5a7e8c35_4_k_cu_2c89198b_280184cuda3std3__45__cpo6cbeginE - _ZN40_INTERNAL_5a7e8c35_4_k_cu_2c89198b_280184cute1_E)
_ZN40_INTERNAL_5a7e8c35_4_k_cu_2c89198b_280184cute1_E:
	.zero		1
	.type		_ZN40_INTERNAL_5a7e8c35_4_k_cu_2c89198b_280184cuda3std3__45__cpo6cbeginE,@object
	.size		_ZN40_INTERNAL_5a7e8c35_4_k_cu_2c89198b_280184cuda3std3__45__cpo6cbeginE,(_ZN40_INTERNAL_5a7e8c35_4_k_cu_2c89198b_280184cuda3std3__48in_placeE - _ZN40_INTERNAL_5a7e8c35_4_k_cu_2c89198b_280184cuda3std3__45__cpo6cbeginE)
_ZN40_INTERNAL_5a7e8c35_4_k_cu_2c89198b_280184cuda3std3__45__cpo6cbeginE:
	.zero		1
	.type		_ZN40_INTERNAL_5a7e8c35_4_k_cu_2c89198b_280184cuda3std3__48in_placeE,@object
	.size		_ZN40_INTERNAL_5a7e8c35_4_k_cu_2c89198b_280184cuda3std3__48in_placeE,(_ZN40_INTERNAL_5a7e8c35_4_k_cu_2c89198b_280184cuda3std6ranges3__45__cpo9iter_moveE - _ZN40_INTERNAL_5a7e8c35_4_k_cu_2c89198b_280184cuda3std3__48in_placeE)
_ZN40_INTERNAL_5a7e8c35_4_k_cu_2c89198b_280184cuda3std3__48in_placeE:
	.zero		1
	.type		_ZN40_INTERNAL_5a7e8c35_4_k_cu_2c89198b_280184cuda3std6ranges3__45__cpo9iter_moveE,@object
	.size		_ZN40_INTERNAL_5a7e8c35_4_k_cu_2c89198b_280184cuda3std6ranges3__45__cpo9iter_moveE,(_ZN40_INTERNAL_5a7e8c35_4_k_cu_2c89198b_280184cuda3std3__45__cpo5beginE - _ZN40_INTERNAL_5a7e8c35_4_k_cu_2c89198b_280184cuda3std6ranges3__45__cpo9iter_moveE)
_ZN40_INTERNAL_5a7e8c35_4_k_cu_2c89198b_280184cuda3std6ranges3__45__cpo9iter_moveE:
	.zero		1
	.type		_ZN40_INTERNAL_5a7e8c35_4_k_cu_2c89198b_280184cuda3std3__45__cpo5beginE,@object
	.size		_ZN40_INTERNAL_5a7e8c35_4_k_cu_2c89198b_280184cuda3std3__45__cpo5beginE,(_ZN40_INTERNAL_5a7e8c35_4_k_cu_2c89198b_280184cuda3std3__442_GLOBAL__N__5a7e8c35_4_k_cu_2c89198b_280186ignoreE - _ZN40_INTERNAL_5a7e8c35_4_k_cu_2c89198b_280184cuda3std3__45__cpo5beginE)
_ZN40_INTERNAL_5a7e8c35_4_k_cu_2c89198b_280184cuda3std3__45__cpo5beginE:
	.zero		1
	.type		_ZN40_INTERNAL_5a7e8c35_4_k_cu_2c89198b_280184cuda3std3__442_GLOBAL__N__5a7e8c35_4_k_cu_2c89198b_280186ignoreE,@object
	.size		_ZN40_INTERNAL_5a7e8c35_4_k_cu_2c89198b_280184cuda3std3__442_GLOBAL__N__5a7e8c35_4_k_cu_2c89198b_280186ignoreE,(_ZN40_INTERNAL_5a7e8c35_4_k_cu_2c89198b_280184cute7productE - _ZN40_INTERNAL_5a7e8c35_4_k_cu_2c89198b_280184cuda3std3__442_GLOBAL__N__5a7e8c35_4_k_cu_2c89198b_280186ignoreE)
_ZN40_INTERNAL_5a7e8c35_4_k_cu_2c89198b_280184cuda3std3__442_GLOBAL__N__5a7e8c35_4_k_cu_2c89198b_280186ignoreE:
	.zero		1
	.type		_ZN40_INTERNAL_5a7e8c35_4_k_cu_2c89198b_280184cute7productE,@object
	.size		_ZN40_INTERNAL_5a7e8c35_4_k_cu_2c89198b_280184cute7productE,(_ZN40_INTERNAL_5a7e8c35_4_k_cu_2c89198b_280184cuda3std3__45__cpo3endE - _ZN40_INTERNAL_5a7e8c35_4_k_cu_2c89198b_280184cute7productE)
_ZN40_INTERNAL_5a7e8c35_4_k_cu_2c89198b_280184cute7productE:
	.zero		1
	.type		_ZN40_INTERNAL_5a7e8c35_4_k_cu_2c89198b_280184cuda3std3__45__cpo3endE,@object
	.size		_ZN40_INTERNAL_5a7e8c35_4_k_cu_2c89198b_280184cuda3std3__45__cpo3endE,(_ZN40_INTERNAL_5a7e8c35_4_k_cu_2c89198b_280184cuda3std3__419piecewise_constructE - _ZN40_INTERNAL_5a7e8c35_4_k_cu_2c89198b_280184cuda3std3__45__cpo3endE)
_ZN40_INTERNAL_5a7e8c35_4_k_cu_2c89198b_280184cuda3std3__45__cpo3endE:
	.zero		1
	.type		_ZN40_INTERNAL_5a7e8c35_4_k_cu_2c89198b_280184cuda3std3__419piecewise_constructE,@object
	.size		_ZN40_INTERNAL_5a7e8c35_4_k_cu_2c89198b_280184cuda3std3__419piecewise_constructE,(_ZN40_INTERNAL_5a7e8c35_4_k_cu_2c89198b_280184cuda3std3__45__cpo4cendE - _ZN40_INTERNAL_5a7e8c35_4_k_cu_2c89198b_280184cuda3std3__419piecewise_constructE)
_ZN40_INTERNAL_5a7e8c35_4_k_cu_2c89198b_280184cuda3std3__419piecewise_constructE:
	.zero		1
	.type		_ZN40_INTERNAL_5a7e8c35_4_k_cu_2c89198b_280184cuda3std3__45__cpo4cendE,@object
	.size		_ZN40_INTERNAL_5a7e8c35_4_k_cu_2c89198b_280184cuda3std3__45__cpo4cendE,(_ZN40_INTERNAL_5a7e8c35_4_k_cu_2c89198b_280184cuda3std6ranges3__45__cpo4swapE - _ZN40_INTERNAL_5a7e8c35_4_k_cu_2c89198b_280184cuda3std3__45__cpo4cendE)
_ZN40_INTERNAL_5a7e8c35_4_k_cu_2c89198b_280184cuda3std3__45__cpo4cendE:
	.zero		1
	.type		_ZN40_INTERNAL_5a7e8c35_4_k_cu_2c89198b_280184cuda3std6ranges3__45__cpo4swapE,@object
	.size		_ZN40_INTERNAL_5a7e8c35_4_k_cu_2c89198b_280184cuda3std6ranges3__45__cpo4swapE,(.L_8 - _ZN40_INTERNAL_5a7e8c35_4_k_cu_2c89198b_280184cuda3std6ranges3__45__cpo4swapE)
_ZN40_INTERNAL_5a7e8c35_4_k_cu_2c89198b_280184cuda3std6ranges3__45__cpo4swapE:
	.zero		1
.L_8:


//--------------------- .nv.constant0._ZN7cutlass13device_kernelINS_4gemm6kernel13GemmUniversalIN4cute5tupleIJiiiiEEENS1_10collective13CollectiveMmaINS1_34MainloopSm90TmaGmmaWarpSpecializedILi3ENS5_IJNS4_1CILi4EEENSA_ILi2EEENSA_ILi1EEEEEENS1_35KernelTmaWarpSpecializedCooperativeEEENS5_IJNSA_ILi128EEESH_SH_EEENS_10bfloat16_tENS5_IJlSD_lEEESJ_SK_NS4_8TiledMMAINS4_8MMA_AtomIJNS4_4SM904GMMA28MMA_64x128x16_F32BF16BF16_SSILNSO_5MajorE0ELSQ_0ELNSO_7ScaleInE1ELSR_1EEEEEENS4_6LayoutINS5_IJSC_SD_SD_EEENS5_IJSD_NSA_ILi0EEESW_EEEEENS5_IJNS4_10UnderscoreESZ_SZ_EEEEENS4_23SM90_TMA_LOAD_MULTICASTENS4_14ComposedLayoutINS4_7SwizzleILi3ELi4ELi3EEENS4_18smem_ptr_flag_bitsILi16EEENSU_INS5_IJNSA_ILi8EEENSA_ILi64EEEEEENS5_IJS19_SD_EEEEEEEvNS4_8identityES12_S1D_vS1E_EENS_8epilogue10collective6detail29Sm90TmaWarpSpecializedAdapterINS1H_15DefaultEpilogueISJ_SK_SK_NS1G_6thread17LinearCombinationISJ_Li1EffLNS1L_9ScaleType4KindE0ELNS_15FloatRoundStyleE2ESJ_EENS1_15EpilogueDefaultEEEEEvvEEEEvNT_6ParamsE --------------------------
	.section	.nv.constant0._ZN7cutlass13device_kernelINS_4gemm6kernel13GemmUniversalIN4cute5tupleIJiiiiEEENS1_10collective13CollectiveMmaINS1_34MainloopSm90TmaGmmaWarpSpecializedILi3ENS5_IJNS4_1CILi4EEENSA_ILi2EEENSA_ILi1EEEEEENS1_35KernelTmaWarpSpecializedCooperativeEEENS5_IJNSA_ILi128EEESH_SH_EEENS_10bfloat16_tENS5_IJlSD_lEEESJ_SK_NS4_8TiledMMAINS4_8MMA_AtomIJNS4_4SM904GMMA28MMA_64x128x16_F32BF16BF16_SSILNSO_5MajorE0ELSQ_0ELNSO_7ScaleInE1ELSR_1EEEEEENS4_6LayoutINS5_IJSC_SD_SD_EEENS5_IJSD_NSA_ILi0EEESW_EEEEENS5_IJNS4_10UnderscoreESZ_SZ_EEEEENS4_23SM90_TMA_LOAD_MULTICASTENS4_14ComposedLayoutINS4_7SwizzleILi3ELi4ELi3EEENS4_18smem_ptr_flag_bitsILi16EEENSU_INS5_IJNSA_ILi8EEENSA_ILi64EEEEEENS5_IJS19_SD_EEEEEEEvNS4_8identityES12_S1D_vS1E_EENS_8epilogue10collective6detail29Sm90TmaWarpSpecializedAdapterINS1H_15DefaultEpilogueISJ_SK_SK_NS1G_6thread17LinearCombinationISJ_Li1EffLNS1L_9ScaleType4KindE0ELNS_15FloatRoundStyleE2ESJ_EENS1_15EpilogueDefaultEEEEEvvEEEEvNT_6ParamsE,"a",@progbits
	.sectionflags	@""
	.align	4
.nv.constant0._ZN7cutlass13device_kernelINS_4gemm6kernel13GemmUniversalIN4cute5tupleIJiiiiEEENS1_10collective13CollectiveMmaINS1_34MainloopSm90TmaGmmaWarpSpecializedILi3ENS5_IJNS4_1CILi4EEENSA_ILi2EEENSA_ILi1EEEEEENS1_35KernelTmaWarpSpecializedCooperativeEEENS5_IJNSA_ILi128EEESH_SH_EEENS_10bfloat16_tENS5_IJlSD_lEEESJ_SK_NS4_8TiledMMAINS4_8MMA_AtomIJNS4_4SM904GMMA28MMA_64x128x16_F32BF16BF16_SSILNSO_5MajorE0ELSQ_0ELNSO_7ScaleInE1ELSR_1EEEEEENS4_6LayoutINS5_IJSC_SD_SD_EEENS5_IJSD_NSA_ILi0EEESW_EEEEENS5_IJNS4_10UnderscoreESZ_SZ_EEEEENS4_23SM90_TMA_LOAD_MULTICASTENS4_14ComposedLayoutINS4_7SwizzleILi3ELi4ELi3EEENS4_18smem_ptr_flag_bitsILi16EEENSU_INS5_IJNSA_ILi8EEENSA_ILi64EEEEEENS5_IJS19_SD_EEEEEEEvNS4_8identityES12_S1D_vS1E_EENS_8epilogue10collective6detail29Sm90TmaWarpSpecializedAdapterINS1H_15DefaultEpilogueISJ_SK_SK_NS1G_6thread17LinearCombinationISJ_Li1EffLNS1L_9ScaleType4KindE0ELNS_15FloatRoundStyleE2ESJ_EENS1_15EpilogueDefaultEEEEEvvEEEEvNT_6ParamsE:
	.zero		1664


//--------------------- SYMBOLS --------------------------

	.type		.nv.reservedSmem.offset0,@object
	.size		.nv.reservedSmem.offset0,0x4
	.type		__assertfail,@function
